	.target	sm_100a

	.elftype	@"ET_EXEC"


//--------------------- .note.nv.tkinfo           --------------------------
	.section	.note.nv.tkinfo,"",@"SHT_NOTE"
	.sectionflags	@"SHF_NOTE_NV_TKINFO"
	.tkinfo
        /*0018*/ 	.word	0x00000081
        /*0030*/ 	.string	""
        /*0030*/ 	.string	"ptxas-blackwell"
        /*0030*/ 	.string	"Cuda compilation tools, release 12.9, V12.9.86"
        /*0030*/ 	.string	"Build cuda_12.9.r12.9/compiler.36037853_0"
        /*0030*/ 	.string	"-v  -suppress-debug-info  -lineinfo  -arch sm_100a "



//--------------------- .note.nv.cuver            --------------------------
	.section	.note.nv.cuver,"",@"SHT_NOTE"
	.sectionflags	@"SHF_NOTE_NV_CUVER"
        /*0018*/ 	.short	0x0001
        /*001a*/ 	.short	0x0064
        /*001c*/ 	.short	0x0001
        /*001e*/ 	.short	0x0000
        /*0020*/ 	.short	0x0001
        /*0022*/ 	.short	0x0000


//--------------------- .nv.info                  --------------------------
	.section	.nv.info,"",@"SHT_CUDA_INFO"
	.align	4


	//----- nvinfo : EIATTR_REGCOUNT
	.align		4
        /*0000*/ 	.byte	0x04, 0x2f
        /*0002*/ 	.short	(.L_4 - .L_3)
	.align		4
.L_3:
        /*0004*/ 	.word	index@(gluon_tcgen05)
        /*0008*/ 	.word	0x00000047


	//----- nvinfo : EIATTR_FRAME_SIZE
	.align		4
.L_4:
        /*000c*/ 	.byte	0x04, 0x11
        /*000e*/ 	.short	(.L_6 - .L_5)
	.align		4
.L_5:
        /*0010*/ 	.word	index@($__internal_2_$__cuda_sm10x_tcgen05_guardrail_trap_unallocated_columns_being_dealloced)
        /*0014*/ 	.word	0x00000000


	//----- nvinfo : EIATTR_FRAME_SIZE
	.align		4
.L_6:
        /*0018*/ 	.byte	0x04, 0x11
        /*001a*/ 	.short	(.L_8 - .L_7)
	.align		4
.L_7:
        /*001c*/ 	.word	index@($__internal_1_$__cuda_sm10x_tcgen05_guardrail_trap_phase_invalid_during_alloc)
        /*0020*/ 	.word	0x00000000


	//----- nvinfo : EIATTR_FRAME_SIZE
	.align		4
.L_8:
        /*0024*/ 	.byte	0x04, 0x11
        /*0026*/ 	.short	(.L_10 - .L_9)
	.align		4
.L_9:
        /*0028*/ 	.word	index@($__internal_0_$__cuda_sm10x_tcgen05_guardrail_trap_col_being_dealloced_not_returned_by_alloc)
        /*002c*/ 	.word	0x00000000


	//----- nvinfo : EIATTR_FRAME_SIZE
	.align		4
.L_10:
        /*0030*/ 	.byte	0x04, 0x11
        /*0032*/ 	.short	(.L_12 - .L_11)
	.align		4
.L_11:
        /*0034*/ 	.word	index@(gluon_tcgen05)
        /*0038*/ 	.word	0x00000000


	//----- nvinfo : EIATTR_MIN_STACK_SIZE
	.align		4
.L_12:
        /*003c*/ 	.byte	0x04, 0x12
        /*003e*/ 	.short	(.L_14 - .L_13)
	.align		4
.L_13:
        /*0040*/ 	.word	index@(gluon_tcgen05)
        /*0044*/ 	.word	0x00000000
.L_14:


//--------------------- .nv.info.gluon_tcgen05    --------------------------
	.section	.nv.info.gluon_tcgen05,"",@"SHT_CUDA_INFO"
	.sectionflags	@""
	.align	4


	//----- nvinfo : EIATTR_CUDA_API_VERSION
	.align		4
        /*0000*/ 	.byte	0x04, 0x37
        /*0002*/ 	.short	(.L_16 - .L_15)
.L_15:
        /*0004*/ 	.word	0x00000081


	//----- nvinfo : EIATTR_KPARAM_INFO
	.align		4
.L_16:
        /*0008*/ 	.byte	0x04, 0x17
        /*000a*/ 	.short	(.L_18 - .L_17)
.L_17:
        /*000c*/ 	.word	0x00000000
        /*0010*/ 	.short	0x000a
        /*0012*/ 	.short	0x0048
        /*0014*/ 	.byte	0x00, 0xf4, 0x21, 0x00


	//----- nvinfo : EIATTR_KPARAM_INFO
	.align		4
.L_18:
        /*0018*/ 	.byte	0x04, 0x17
        /*001a*/ 	.short	(.L_20 - .L_19)
.L_19:
        /*001c*/ 	.word	0x00000000
        /*0020*/ 	.short	0x0009
        /*0022*/ 	.short	0x0040
        /*0024*/ 	.byte	0x00, 0xf4, 0x21, 0x00


	//----- nvinfo : EIATTR_KPARAM_INFO
	.align		4
.L_20:
        /*0028*/ 	.byte	0x04, 0x17
        /*002a*/ 	.short	(.L_22 - .L_21)
.L_21:
        /*002c*/ 	.word	0x00000000
        /*0030*/ 	.short	0x0008
        /*0032*/ 	.short	0x0038
        /*0034*/ 	.byte	0x00, 0xf0, 0x21, 0x00


	//----- nvinfo : EIATTR_KPARAM_INFO
	.align		4
.L_22:
        /*0038*/ 	.byte	0x04, 0x17
        /*003a*/ 	.short	(.L_24 - .L_23)
.L_23:
        /*003c*/ 	.word	0x00000000
        /*0040*/ 	.short	0x0007
        /*0042*/ 	.short	0x0030
        /*0044*/ 	.byte	0x00, 0xf0, 0x21, 0x00


	//----- nvinfo : EIATTR_KPARAM_INFO
	.align		4
.L_24:
        /*0048*/ 	.byte	0x04, 0x17
        /*004a*/ 	.short	(.L_26 - .L_25)
.L_25:
        /*004c*/ 	.word	0x00000000
        /*0050*/ 	.short	0x0006
        /*0052*/ 	.short	0x0028
        /*0054*/ 	.byte	0x00, 0xf0, 0x21, 0x00


	//----- nvinfo : EIATTR_KPARAM_INFO
	.align		4
.L_26:
        /*0058*/ 	.byte	0x04, 0x17
        /*005a*/ 	.short	(.L_28 - .L_27)
.L_27:
        /*005c*/ 	.word	0x00000000
        /*0060*/ 	.short	0x0005
        /*0062*/ 	.short	0x0020
        /*0064*/ 	.byte	0x00, 0xf0, 0x11, 0x00


	//----- nvinfo : EIATTR_KPARAM_INFO
	.align		4
.L_28:
        /*0068*/ 	.byte	0x04, 0x17
        /*006a*/ 	.short	(.L_30 - .L_29)
.L_29:
        /*006c*/ 	.word	0x00000000
        /*0070*/ 	.short	0x0004
        /*0072*/ 	.short	0x001c
        /*0074*/ 	.byte	0x00, 0xf0, 0x11, 0x00


	//----- nvinfo : EIATTR_KPARAM_INFO
	.align		4
.L_30:
        /*0078*/ 	.byte	0x04, 0x17
        /*007a*/ 	.short	(.L_32 - .L_31)
.L_31:
        /*007c*/ 	.word	0x00000000
        /*0080*/ 	.short	0x0003
        /*0082*/ 	.short	0x0018
        /*0084*/ 	.byte	0x00, 0xf0, 0x11, 0x00


	//----- nvinfo : EIATTR_KPARAM_INFO
	.align		4
.L_32:
        /*0088*/ 	.byte	0x04, 0x17
        /*008a*/ 	.short	(.L_34 - .L_33)
.L_33:
        /*008c*/ 	.word	0x00000000
        /*0090*/ 	.short	0x0002
        /*0092*/ 	.short	0x0010
        /*0094*/ 	.byte	0x00, 0xf4, 0x21, 0x00


	//----- nvinfo : EIATTR_KPARAM_INFO
	.align		4
.L_34:
        /*0098*/ 	.byte	0x04, 0x17
        /*009a*/ 	.short	(.L_36 - .L_35)
.L_35:
        /*009c*/ 	.word	0x00000000
        /*00a0*/ 	.short	0x0001
        /*00a2*/ 	.short	0x0008
        /*00a4*/ 	.byte	0x00, 0xf4, 0x21, 0x00


	//----- nvinfo : EIATTR_KPARAM_INFO
	.align		4
.L_36:
        /*00a8*/ 	.byte	0x04, 0x17
        /*00aa*/ 	.short	(.L_38 - .L_37)
.L_37:
        /*00ac*/ 	.word	0x00000000
        /*00b0*/ 	.short	0x0000
        /*00b2*/ 	.short	0x0000
        /*00b4*/ 	.byte	0x00, 0xf4, 0x21, 0x00


	//----- nvinfo : EIATTR_AT_ENTRY_FRAGMENTS
	.align		4
.L_38:
        /*00b8*/ 	.byte	0x04, 0x4f
        /*00ba*/ 	.short	(.L_40 - .L_39)


	//   ....[0]....
.L_39:
        /*00bc*/ 	.word	0x00000004


	//----- nvinfo : EIATTR_RESERVED_SMEM_USED
	.align		4
.L_40:
        /*00c0*/ 	.byte	0x01, 0x41
	.zero		2


	//----- nvinfo : EIATTR_SPARSE_MMA_MASK
	.align		4
        /*00c4*/ 	.byte	0x03, 0x50
        /*00c6*/ 	.short	0x0000


	//----- nvinfo : EIATTR_TCGEN05_1CTA_USED
	.align		4
        /*00c8*/ 	.byte	0x01, 0x51
	.zero		2


	//----- nvinfo : EIATTR_MAXREG_COUNT
	.align		4
        /*00cc*/ 	.byte	0x03, 0x1b
        /*00ce*/ 	.short	0x00ff


	//----- nvinfo : EIATTR_NUM_BARRIERS
	.align		4
        /*00d0*/ 	.byte	0x02, 0x4c
        /*00d2*/ 	.byte	0x01
	.zero		1


	//----- nvinfo : EIATTR_INT_WARP_WIDE_INSTR_OFFSETS
	.align		4
        /*00d4*/ 	.byte	0x04, 0x31
        /*00d6*/ 	.short	(.L_42 - .L_41)


	//   ....[0]....
.L_41:
        /*00d8*/ 	.word	0x00001720


	//   ....[1]....
        /*00dc*/ 	.word	0x00001740


	//   ....[2]....
        /*00e0*/ 	.word	0x000017c0


	//   ....[3]....
        /*00e4*/ 	.word	0x00001bb0


	//   ....[4]....
        /*00e8*/ 	.word	0x00001bc0


	//   ....[5]....
        /*00ec*/ 	.word	0x00001c20


	//   ....[6]....
        /*00f0*/ 	.word	0x00001c30


	//   ....[7]....
        /*00f4*/ 	.word	0x00001f10


	//   ....[8]....
        /*00f8*/ 	.word	0x00001f20


	//   ....[9]....
        /*00fc*/ 	.word	0x000020b0


	//   ....[10]....
        /*0100*/ 	.word	0x000020e0


	//   ....[11]....
        /*0104*/ 	.word	0x00002100


	//   ....[12]....
        /*0108*/ 	.word	0x00002140


	//   ....[13]....
        /*010c*/ 	.word	0x00002450


	//   ....[14]....
        /*0110*/ 	.word	0x00002460


	//   ....[15]....
        /*0114*/ 	.word	0x00002840


	//   ....[16]....
        /*0118*/ 	.word	0x00002850


	//   ....[17]....
        /*011c*/ 	.word	0x00002d40


	//   ....[18]....
        /*0120*/ 	.word	0x00002d90


	//----- nvinfo : EIATTR_COOP_GROUP_MASK_REGIDS
	.align		4
.L_42:
        /*0124*/ 	.byte	0x04, 0x29
        /*0126*/ 	.short	(.L_44 - .L_43)


	//   ....[0]....
.L_43:
        /*0128*/ 	.word	0xffffffff


	//   ....[1]....
        /*012c*/ 	.word	0xffffffff


	//   ....[2]....
        /*0130*/ 	.word	0xffffffff


	//   ....[3]....
        /*0134*/ 	.word	0xffffffff


	//   ....[4]....
        /*0138*/ 	.word	0xffffffff


	//   ....[5]....
        /*013c*/ 	.word	0xffffffff


	//   ....[6]....
        /*0140*/ 	.word	0xffffffff


	//   ....[7]....
        /*0144*/ 	.word	0xffffffff


	//   ....[8]....
        /*0148*/ 	.word	0xffffffff


	//   ....[9]....
        /*014c*/ 	.word	0xffffffff


	//----- nvinfo : EIATTR_COOP_GROUP_INSTR_OFFSETS
	.align		4
.L_44:
        /*0150*/ 	.byte	0x04, 0x28
        /*0152*/ 	.short	(.L_46 - .L_45)


	//   ....[0]....
.L_45:
        /*0154*/ 	.word	0x00000050


	//   ....[1]....
        /*0158*/ 	.word	0x00000310


	//   ....[2]....
        /*015c*/ 	.word	0x00000500


	//   ....[3]....
        /*0160*/ 	.word	0x000009c0


	//   ....[4]....
        /*0164*/ 	.word	0x00000b00


	//   ....[5]....
        /*0168*/ 	.word	0x00000fb0


	//   ....[6]....
        /*016c*/ 	.word	0x000010f0


	//   ....[7]....
        /*0170*/ 	.word	0x000015e0


	//   ....[8]....
        /*0174*/ 	.word	0x00002bd0


	//   ....[9]....
        /*0178*/ 	.word	0x00002e40


	//----- nvinfo : EIATTR_VRC_CTA_INIT_COUNT
	.align		4
.L_46:
        /*017c*/ 	.byte	0x02, 0x4a
        /*017e*/ 	.byte	0x80
	.zero		1


	//----- nvinfo : EIATTR_MBARRIER_INSTR_OFFSETS
	.align		4
        /*0180*/ 	.byte	0x04, 0x39
        /*0182*/ 	.short	(.L_48 - .L_47)


	//   ....[0]....
.L_47:
        /*0184*/ 	.word	0x000017e0
        /*0188*/ 	.word	0x000000ff
        /*018c*/ 	.word	0x00028000
        /*0190*/ 	.short	0x0100
        /*0192*/ 	.byte	0x08
	.zero		1


	//   ....[1]....
        /*0194*/ 	.word	0x000017f0
        /*0198*/ 	.word	0x000000ff
        /*019c*/ 	.word	0x00028020
        /*01a0*/ 	.short	0x0100
        /*01a2*/ 	.byte	0x08
	.zero		1


	//   ....[2]....
        /*01a4*/ 	.word	0x000018a0
        /*01a8*/ 	.word	0x000000ff
        /*01ac*/ 	.word	0x00028008
        /*01b0*/ 	.short	0x0100
        /*01b2*/ 	.byte	0x08
	.zero		1


	//   ....[3]....
        /*01b4*/ 	.word	0x000018b0
        /*01b8*/ 	.word	0x000000ff
        /*01bc*/ 	.word	0x00028028
        /*01c0*/ 	.short	0x0100
        /*01c2*/ 	.byte	0x08
	.zero		1


	//   ....[4]....
        /*01c4*/ 	.word	0x00001990
        /*01c8*/ 	.word	0x000000ff
        /*01cc*/ 	.word	0x00028010
        /*01d0*/ 	.short	0x0100
        /*01d2*/ 	.byte	0x08
	.zero		1


	//   ....[5]....
        /*01d4*/ 	.word	0x000019a0
        /*01d8*/ 	.word	0x000000ff
        /*01dc*/ 	.word	0x00028030
        /*01e0*/ 	.short	0x0100
        /*01e2*/ 	.byte	0x08
	.zero		1


	//   ....[6]....
        /*01e4*/ 	.word	0x00001ab0
        /*01e8*/ 	.word	0x000000ff
        /*01ec*/ 	.word	0x00028018
        /*01f0*/ 	.short	0x0100
        /*01f2*/ 	.byte	0x08
	.zero		1


	//   ....[7]....
        /*01f4*/ 	.word	0x00001ac0
        /*01f8*/ 	.word	0x000000ff
        /*01fc*/ 	.word	0x00028038
        /*0200*/ 	.short	0x0100
        /*0202*/ 	.byte	0x08
	.zero		1


	//   ....[8]....
        /*0204*/ 	.word	0x00001cc0
        /*0208*/ 	.word	0x000000ff
        /*020c*/ 	.word	0x00028000
        /*0210*/ 	.short	0x010a
        /*0212*/ 	.byte	0x08
	.zero		1


	//   ....[9]....
        /*0214*/ 	.word	0x00001f70
        /*0218*/ 	.word	0x000000ff
        /*021c*/ 	.word	0x00028020
        /*0220*/ 	.short	0x010a
        /*0222*/ 	.byte	0x08
	.zero		1


	//   ....[10]....
        /*0224*/ 	.word	0x000021c0
        /*0228*/ 	.word	0x000000ff
        /*022c*/ 	.word	0x00028000
        /*0230*/ 	.short	0x010a
        /*0232*/ 	.byte	0x11
	.zero		1


	//   ....[11]....
        /*0234*/ 	.word	0x000024a0
        /*0238*/ 	.word	0x000000ff
        /*023c*/ 	.word	0x00028020
        /*0240*/ 	.short	0x010a
        /*0242*/ 	.byte	0x11
	.zero		1


	//   ....[12]....
        /*0244*/ 	.word	0x00002570
        /*0248*/ 	.word	0x000000ff
        /*024c*/ 	.word	0x00028000
        /*0250*/ 	.short	0x0108
        /*0252*/ 	.byte	0x08
	.zero		1


	//   ....[13]....
        /*0254*/ 	.word	0x00002580
        /*0258*/ 	.word	0x000000ff
        /*025c*/ 	.word	0x00028020
        /*0260*/ 	.short	0x0108
        /*0262*/ 	.byte	0x08
	.zero		1


	//   ....[14]....
        /*0264*/ 	.word	0x000025d0
        /*0268*/ 	.word	0x000000ff
        /*026c*/ 	.word	0x00028008
        /*0270*/ 	.short	0x0108
        /*0272*/ 	.byte	0x08
	.zero		1


	//   ....[15]....
        /*0274*/ 	.word	0x000025e0
        /*0278*/ 	.word	0x000000ff
        /*027c*/ 	.word	0x00028028
        /*0280*/ 	.short	0x0108
        /*0282*/ 	.byte	0x08
	.zero		1


	//   ....[16]....
        /*0284*/ 	.word	0x00002630
        /*0288*/ 	.word	0x000000ff
        /*028c*/ 	.word	0x00028010
        /*0290*/ 	.short	0x0108
        /*0292*/ 	.byte	0x08
	.zero		1


	//   ....[17]....
        /*0294*/ 	.word	0x00002640
        /*0298*/ 	.word	0x000000ff
        /*029c*/ 	.word	0x00028030
        /*02a0*/ 	.short	0x0108
        /*02a2*/ 	.byte	0x08
	.zero		1


	//   ....[18]....
        /*02a4*/ 	.word	0x00002690
        /*02a8*/ 	.word	0x000000ff
        /*02ac*/ 	.word	0x00028018
        /*02b0*/ 	.short	0x0108
        /*02b2*/ 	.byte	0x08
	.zero		1


	//   ....[19]....
        /*02b4*/ 	.word	0x000026a0
        /*02b8*/ 	.word	0x000000ff
        /*02bc*/ 	.word	0x00028038
        /*02c0*/ 	.short	0x0108
        /*02c2*/ 	.byte	0x08
	.zero		1


	//   ....[20]....
        /*02c4*/ 	.word	0x00002e60
        /*02c8*/ 	.word	0x000000ff
        /*02cc*/ 	.word	0x00028000
        /*02d0*/ 	.short	0x010a
        /*02d2*/ 	.byte	0x08
	.zero		1


	//   ....[21]....
        /*02d4*/ 	.word	0x00002e90
        /*02d8*/ 	.word	0x000000ff
        /*02dc*/ 	.word	0x00028020
        /*02e0*/ 	.short	0x010a
        /*02e2*/ 	.byte	0x08
	.zero		1


	//   ....[22]....
        /*02e4*/ 	.word	0x00002ec0
        /*02e8*/ 	.word	0x000000ff
        /*02ec*/ 	.word	0x00028000
        /*02f0*/ 	.short	0x010a
        /*02f2*/ 	.byte	0x11
	.zero		1


	//   ....[23]....
        /*02f4*/ 	.word	0x00002ef0
        /*02f8*/ 	.word	0x000000ff
        /*02fc*/ 	.word	0x00028020
        /*0300*/ 	.short	0x010a
        /*0302*/ 	.byte	0x11
	.zero		1


	//----- nvinfo : EIATTR_NUM_MBARRIERS
	.align		4
.L_48:
        /*0304*/ 	.byte	0x03, 0x38
        /*0306*/ 	.short	0x0008


	//----- nvinfo : EIATTR_EXIT_INSTR_OFFSETS
	.align		4
        /*0308*/ 	.byte	0x04, 0x1c
        /*030a*/ 	.short	(.L_50 - .L_49)


	//   ....[0]....
.L_49:
        /*030c*/ 	.word	0x00002e50


	//----- nvinfo : EIATTR_REQNTID
	.align		4
.L_50:
        /*0310*/ 	.byte	0x04, 0x10
        /*0312*/ 	.short	(.L_52 - .L_51)
.L_51:
        /*0314*/ 	.word	0x00000100
        /*0318*/ 	.word	0x00000001
        /*031c*/ 	.word	0x00000001


	//----- nvinfo : EIATTR_CRS_STACK_SIZE
	.align		4
.L_52:
        /*0320*/ 	.byte	0x04, 0x1e
        /*0322*/ 	.short	(.L_54 - .L_53)
.L_53:
        /*0324*/ 	.word	0x00000000


	//----- nvinfo : EIATTR_CBANK_PARAM_SIZE
	.align		4
.L_54:
        /*0328*/ 	.byte	0x03, 0x19
        /*032a*/ 	.short	0x0050


	//----- nvinfo : EIATTR_PARAM_CBANK
	.align		4
        /*032c*/ 	.byte	0x04, 0x0a
        /*032e*/ 	.short	(.L_56 - .L_55)
	.align		4
.L_55:
        /*0330*/ 	.word	index@(.nv.constant0.gluon_tcgen05)
        /*0334*/ 	.short	0x0380
        /*0336*/ 	.short	0x0050


	//----- nvinfo : EIATTR_SW_WAR
	.align		4
.L_56:
        /*0338*/ 	.byte	0x04, 0x36
        /*033a*/ 	.short	(.L_58 - .L_57)
.L_57:
        /*033c*/ 	.word	0x00000008
.L_58:


//--------------------- .nv.compat                --------------------------
	.section	.nv.compat,"",@"SHT_CUDA_COMPAT_INFO"
	.align	4
        /*0000*/ 	.byte	0x02, 0x02, 0x02, 0x00, 0x02, 0x05, 0x05, 0x00, 0x02, 0x03, 0x03, 0x00, 0x02, 0x06, 0x01, 0x00


//--------------------- .nv.callgraph             --------------------------
	.section	.nv.callgraph,"",@"SHT_CUDA_CALLGRAPH"
	.align	4
	.sectionentsize	8
	.align		4
        /*0000*/ 	.word	0x00000000
	.align		4
        /*0004*/ 	.word	0xffffffff
	.align		4
        /*0008*/ 	.word	0x00000000
	.align		4
        /*000c*/ 	.word	0xfffffffe
	.align		4
        /*0010*/ 	.word	0x00000000
	.align		4
        /*0014*/ 	.word	0xfffffffd
	.align		4
        /*0018*/ 	.word	0x00000000
	.align		4
        /*001c*/ 	.word	0xfffffffc


//--------------------- .text.gluon_tcgen05       --------------------------
	.section	.text.gluon_tcgen05,"ax",@progbits
	.align	128
        .global         gluon_tcgen05
        .type           gluon_tcgen05,@function
        .size           gluon_tcgen05,(.L_x_85 - gluon_tcgen05)
        .other          gluon_tcgen05,@"STO_CUDA_ENTRY STV_DEFAULT"
gluon_tcgen05:
.text.gluon_tcgen05:
[----:B------:R-:W1:Y:S01]  /*0000*/  LDC R1, c[0x0][0x37c] ;  /* 0x0000df00ff017b82 */ /* 0x000e620000000800 */
[----:B------:R-:W2:Y:S02]  /*0010*/  S2R R0, SR_TID.X ;  /* 0x0000000000007919 */ /* 0x000ea40000002100 */
[----:B--2---:R-:W-:-:S13]  /*0020*/  ISETP.GE.U32.AND P2, PT, R0, 0x20, PT ;  /* 0x000000200000780c */ /* 0x004fda0003f46070 */
[----:B------:R-:W-:Y:S05]  /*0030*/  @P2 BRA `(.L_x_0) ;  /* 0x0000000000b82947 */ /* 0x000fea0003800000 */
[----:B------:R-:W2:Y:S01]  /*0040*/  S2UR UR6, SR_CgaCtaId ;  /* 0x00000000000679c3 */ /* 0x000ea20000008800 */
[----:B------:R-:W-:Y:S01]  /*0050*/  NOP ;  /* 0x0000000000007918 */ /* 0x000fe20000000000 */
[----:B------:R-:W-:Y:S02]  /*0060*/  UMOV UR4, 0x40 ;  /* 0x0000004000047882 */ /* 0x000fe40000000000 */
[----:B--2---:R-:W-:-:S09]  /*0070*/  ULEA UR4, UR6, UR4, 0x18 ;  /* 0x0000000406047291 */ /* 0x004fd2000f8ec0ff */
[----:B------:R-:W2:Y:S01]  /*0080*/  LDS.U8 R2, [UR4] ;  /* 0x00000004ff027984 */ /* 0x000ea20008000000 */
[----:B------:R-:W-:Y:S02]  /*0090*/  UMOV UR4, 0x400 ;  /* 0x0000040000047882 */ /* 0x000fe40000000000 */
[----:B------:R-:W-:Y:S01]  /*00a0*/  ULEA UR4, UR6, UR4, 0x18 ;  /* 0x0000000406047291 */ /* 0x000fe2000f8ec0ff */
[----:B--2---:R-:W-:-:S13]  /*00b0*/  ISETP.NE.AND P0, PT, R2, RZ, PT ;  /* 0x000000ff0200720c */ /* 0x004fda0003f05270 */
[----:B------:R-:W-:Y:S05]  /*00c0*/  @P0 BRA `(.L_x_1) ;  /* 0x00000000007c0947 */ /* 0x000fea0003800000 */
[----:B------:R-:W-:-:S13]  /*00d0*/  ELECT P0, URZ, PT ;  /* 0x0000000000ff782f */ /* 0x000fda0003800000 */
[----:B------:R-:W-:Y:S05]  /*00e0*/  @!P0 BRA `(.L_x_2) ;  /* 0x0000000000848947 */ /* 0x000fea0003800000 */
[----:B------:R-:W-:Y:S01]  /*00f0*/  UMOV UR5, 0x8 ;  /* 0x0000000800057882 */ /* 0x000fe20000000000 */
[----:B------:R-:W-:Y:S02]  /*0100*/  IMAD.MOV.U32 R5, RZ, RZ, 0x1 ;  /* 0x00000001ff057424 */ /* 0x000fe400078e00ff */
[----:B------:R-:W-:Y:S02]  /*0110*/  IMAD.MOV.U32 R3, RZ, RZ, 0xff ;  /* 0x000000ffff037424 */ /* 0x000fe400078e00ff */
[----:B------:R-:W-:Y:S04]  /*0120*/  DEPBAR.LE SB2, 0x36 ;  /* 0x0000ad800000791a */ /* 0x000fe80000000000 */
[----:B------:R-:W2:Y:S02]  /*0130*/  UTCATOMSWS.FIND_AND_SET.ALIGN UP0, UR5, UR5 ;  /* 0x00000005000575e3 */ /* 0x000ea40008000800 */
[----:B--2---:R-:W-:-:S04]  /*0140*/  PLOP3.LUT P0, PT, PT, PT, UP0, 0x80, 0x8 ;  /* 0x000000000008781c */ /* 0x004fc80003f0f008 */
[----:B------:R-:W-:-:S04]  /*0150*/  SEL R2, RZ, 0xffffffff, !P0 ;  /* 0xffffffffff027807 */ /* 0x000fc80004000000 */
[----:B------:R-:W-:Y:S01]  /*0160*/  ISETP.NE.AND P0, PT, R2, RZ, PT ;  /* 0x000000ff0200720c */ /* 0x000fe20003f05270 */
[----:B------:R-:W-:-:S12]  /*0170*/  IMAD.U32 R2, RZ, RZ, UR5 ;  /* 0x00000005ff027e24 */ /* 0x000fd8000f8e00ff */
[----:B------:R-:W-:Y:S05]  /*0180*/  @P0 BRA `(.L_x_3) ;  /* 0x0000000000240947 */ /* 0x000fea0003800000 */
.L_x_4:
[----:B------:R-:W-:Y:S05]  /*0190*/  NANOSLEEP 0x64 ;  /* 0x000000640000795d */ /* 0x000fea0003800000 */
[----:B------:R-:W-:-:S05]  /*01a0*/  UMOV UR5, 0x8 ;  /* 0x0000000800057882 */ /* 0x000fca0000000000 */
[----:B------:R-:W-:Y:S04]  /*01b0*/  DEPBAR.LE SB2, 0x36 ;  /* 0x0000ad800000791a */ /* 0x000fe80000000000 */
[----:B------:R-:W2:Y:S02]  /*01c0*/  UTCATOMSWS.FIND_AND_SET.ALIGN UP0, UR5, UR5 ;  /* 0x00000005000575e3 */ /* 0x000ea40008000800 */
[----:B--2---:R-:W-:-:S04]  /*01d0*/  PLOP3.LUT P0, PT, PT, PT, UP0, 0x80, 0x8 ;  /* 0x000000000008781c */ /* 0x004fc80003f0f008 */
[----:B------:R-:W-:-:S04]  /*01e0*/  SEL R2, RZ, 0xffffffff, !P0 ;  /* 0xffffffffff027807 */ /* 0x000fc80004000000 */
[----:B------:R-:W-:Y:S01]  /*01f0*/  ISETP.NE.AND P0, PT, R2, RZ, PT ;  /* 0x000000ff0200720c */ /* 0x000fe20003f05270 */
[----:B------:R-:W-:-:S12]  /*0200*/  IMAD.U32 R2, RZ, RZ, UR5 ;  /* 0x00000005ff027e24 */ /* 0x000fd8000f8e00ff */
[----:B------:R-:W-:Y:S05]  /*0210*/  @!P0 BRA `(.L_x_4) ;  /* 0xfffffffc00dc8947 */ /* 0x000fea000383ffff */
.L_x_3:
[C---:B------:R-:W-:Y:S01]  /*0220*/  VIADD R4, R2.reuse, 0x10 ;  /* 0x0000001002047836 */ /* 0x040fe20000000000 */
[----:B------:R-:W-:Y:S01]  /*0230*/  UMOV UR5, 0x50 ;  /* 0x0000005000057882 */ /* 0x000fe20000000000 */
[----:B------:R-:W-:Y:S01]  /*0240*/  SHF.L.U32 R3, R3, R2, RZ ;  /* 0x0000000203037219 */ /* 0x000fe200000006ff */
[----:B------:R-:W-:Y:S01]  /*0250*/  ULEA UR5, UR6, UR5, 0x18 ;  /* 0x0000000506057291 */ /* 0x000fe2000f8ec0ff */
[----:B------:R-:W-:Y:S01]  /*0260*/  IMAD.SHL.U32 R2, R2, 0x20, RZ ;  /* 0x0000002002027824 */ /* 0x000fe200078e00ff */
[----:B------:R-:W-:-:S04]  /*0270*/  SHF.L.U32 R4, R5, R4, RZ ;  /* 0x0000000405047219 */ /* 0x000fc800000006ff */
[----:B------:R-:W-:-:S05]  /*0280*/  LOP3.LUT R3, R4, R3, RZ, 0xfc, !PT ;  /* 0x0000000304037212 */ /* 0x000fca00078efcff */
[----:B------:R2:W-:Y:S04]  /*0290*/  ATOMS.OR RZ, [UR5], R3 ;  /* 0x00000003ffff798c */ /* 0x0005e8000b000005 */
[----:B------:R2:W-:Y:S01]  /*02a0*/  STS [UR4], R2 ;  /* 0x00000002ff007988 */ /* 0x0005e20008000804 */
[----:B------:R-:W-:Y:S05]  /*02b0*/  BRA `(.L_x_2) ;  /* 0x0000000000107947 */ /* 0x000fea0003800000 */
.L_x_1:
[----:B------:R-:W-:Y:S01]  /*02c0*/  IMAD.MOV.U32 R3, RZ, RZ, -0x1 ;  /* 0xffffffffff037424 */ /* 0x000fe200078e00ff */
[----:B------:R-:W-:-:S04]  /*02d0*/  MOV R2, 0x300 ;  /* 0x0000030000027802 */ /* 0x000fc80000000f00 */
[----:B------:R2:W-:Y:S03]  /*02e0*/  STS [UR4], R3 ;  /* 0x00000003ff007988 */ /* 0x0005e60008000804 */
[----:B-12---:R-:W-:Y:S05]  /*02f0*/  CALL.REL.NOINC `($__internal_1_$__cuda_sm10x_tcgen05_guardrail_trap_phase_invalid_during_alloc) ;  /* 0x0000002c00147944 */ /* 0x006fea0003c00000 */
.L_x_2:
[----:B------:R-:W-:Y:S05]  /*0300*/  WARPSYNC.ALL ;  /* 0x0000000000007948 */ /* 0x000fea0003800000 */
[----:B------:R-:W-:Y:S01]  /*0310*/  NOP ;  /* 0x0000000000007918 */ /* 0x000fe20000000000 */
.L_x_0:
[----:B------:R-:W3:Y:S08]  /*0320*/  S2UR UR4, SR_CgaCtaId ;  /* 0x00000000000479c3 */ /* 0x000ef00000008800 */
[----:B------:R-:W-:Y:S01]  /*0330*/  BAR.SYNC.DEFER_BLOCKING 0x0 ;  /* 0x0000000000007b1d */ /* 0x000fe20000010000 */
[----:B------:R-:W-:-:S05]  /*0340*/  LOP3.LUT R68, R0, 0xff, RZ, 0xc0, !PT ;  /* 0x000000ff00447812 */ /* 0x000fca00078ec0ff */
[----:B------:R-:W-:Y:S02]  /*0350*/  UMOV UR8, 0x400 ;  /* 0x0000040000087882 */ /* 0x000fe40000000000 */
[----:B------:R-:W4:Y:S08]  /*0360*/  LDC R4, c[0x0][0x398] ;  /* 0x0000e600ff047b82 */ /* 0x000f300000000800 */
[----:B------:R-:W5:Y:S01]  /*0370*/  LDC R10, c[0x0][0x3a0] ;  /* 0x0000e800ff0a7b82 */ /* 0x000f620000000800 */
[----:B---3--:R-:W-:-:S07]  /*0380*/  ULEA UR8, UR4, UR8, 0x18 ;  /* 0x0000000804087291 */ /* 0x008fce000f8ec0ff */
[----:B------:R-:W3:Y:S02]  /*0390*/  S2UR UR9, SR_CTAID.Y ;  /* 0x00000000000979c3 */ /* 0x000ee40000002600 */
[----:B--2---:R-:W2:Y:S06]  /*03a0*/  LDS R3, [UR8] ;  /* 0x00000008ff037984 */ /* 0x004eac0008000800 */
[----:B------:R-:W-:Y:S06]  /*03b0*/  BAR.SYNC.DEFER_BLOCKING 0x0 ;  /* 0x0000000000007b1d */ /* 0x000fec0000010000 */
[----:B------:R-:W-:Y:S05]  /*03c0*/  @P2 BRA `(.L_x_5) ;  /* 0x0000000000182947 */ /* 0x000fea0003800000 */
[----:B------:R-:W-:Y:S01]  /*03d0*/  ELECT P0, URZ, PT ;  /* 0x0000000000ff782f */ /* 0x000fe20003800000 */
[----:B------:R-:W-:Y:S01]  /*03e0*/  IMAD.MOV.U32 R2, RZ, RZ, 0x1 ;  /* 0x00000001ff027424 */ /* 0x000fe200078e00ff */
[----:B------:R-:W-:Y:S01]  /*03f0*/  UMOV UR5, 0x40 ;  /* 0x0000004000057882 */ /* 0x000fe20000000000 */
[----:B------:R-:W-:Y:S01]  /*0400*/  UVIRTCOUNT.DEALLOC.SMPOOL 0x80 ;  /* 0x000000800000784c */ /* 0x000fe20000000000 */
[----:B------:R-:W-:-:S09]  /*0410*/  ULEA UR5, UR4, UR5, 0x18 ;  /* 0x0000000504057291 */ /* 0x000fd2000f8ec0ff */
[----:B------:R5:W-:Y:S03]  /*0420*/  @P0 STS.U8 [UR5], R2 ;  /* 0x00000002ff000988 */ /* 0x000be60008000005 */
.L_x_5:
[----:B------:R-:W5:Y:S01]  /*0430*/  S2UR UR4, SR_CTAID.Z ;  /* 0x00000000000479c3 */ /* 0x000f620000002700 */
[----:B------:R-:W4:Y:S01]  /*0440*/  LDCU UR5, c[0x0][0x370] ;  /* 0x00006e00ff0577ac */ /* 0x000f220008000800 */
[----:B------:R-:W-:Y:S01]  /*0450*/  ISETP.GE.U32.AND P0, PT, R68, 0x20, PT ;  /* 0x000000204400780c */ /* 0x000fe20003f06070 */
[----:B----4-:R-:W-:Y:S01]  /*0460*/  VIADD R4, R4, 0xffffffff ;  /* 0xffffffff04047836 */ /* 0x010fe20000000000 */
[C---:B------:R-:W-:Y:S01]  /*0470*/  ISETP.NE.U32.AND P3, PT, R68.reuse, RZ, PT ;  /* 0x000000ff4400720c */ /* 0x040fe20003f65070 */
[----:B------:R-:W5:Y:S01]  /*0480*/  LDCU UR6, c[0x0][0x374] ;  /* 0x00006e80ff0677ac */ /* 0x000f620008000800 */
[----:B------:R-:W-:Y:S01]  /*0490*/  LEA R11, R68, UR8, 0x2 ;  /* 0x00000008440b7c11 */ /* 0x000fe2000f8e10ff */
[----:B-----5:R-:W-:Y:S01]  /*04a0*/  VIADD R12, R10, 0xffffffff ;  /* 0xffffffff0a0c7836 */ /* 0x020fe20000000000 */
[----:B------:R-:W4:Y:S01]  /*04b0*/  S2UR UR13, SR_CTAID.X ;  /* 0x00000000000d79c3 */ /* 0x000f220000002500 */
[----:B------:R-:W5:Y:S01]  /*04c0*/  LDCU.64 UR10, c[0x0][0x3c0] ;  /* 0x00007800ff0a77ac */ /* 0x000f620008000a00 */
[----:B--2---:R-:W-:Y:S01]  /*04d0*/  R2UR UR24, R3 ;  /* 0x00000000031872ca */ /* 0x004fe200000e0000 */
[----:B------:R-:W-:Y:S04]  /*04e0*/  BSSY.RECONVERGENT B0, `(.L_x_6) ;  /* 0x0000011000007945 */ /* 0x000fe80003800200 */
[----:B------:R2:W-:Y:S01]  /*04f0*/  @!P0 STS [R11], RZ ;  /* 0x000000ff0b008388 */ /* 0x0005e20000000800 */
[----:B------:R-:W-:-:S03]  /*0500*/  NOP ;  /* 0x0000000000007918 */ /* 0x000fc60000000000 */
[----:B------:R2:W-:Y:S01]  /*0510*/  @!P3 STS [UR8+0x24], R4 ;  /* 0x00002404ff00b988 */ /* 0x0005e20008000808 */
[----:B---3--:R-:W-:-:S03]  /*0520*/  UIMAD UR4, UR4, UR6, UR9 ;  /* 0x00000006040472a4 */ /* 0x008fc6000f8e0209 */
[----:B------:R2:W-:Y:S01]  /*0530*/  @!P3 STS [UR8+0x20], R12 ;  /* 0x0000200cff00b988 */ /* 0x0005e20008000808 */
[----:B----4-:R-:W-:-:S04]  /*0540*/  UIMAD UR4, UR4, UR5, UR13 ;  /* 0x00000005040472a4 */ /* 0x010fc8000f8e020d */
[----:B------:R-:W-:-:S04]  /*0550*/  UIMAD UR4, UR4, 0x180, URZ ;  /* 0x00000180040478a4 */ /* 0x000fc8000f8e02ff */
[----:B-----5:R-:W-:-:S04]  /*0560*/  UIADD3 UR20, UP0, UPT, UR4, UR10, URZ ;  /* 0x0000000a04147290 */ /* 0x020fc8000ff1e0ff */
[----:B------:R-:W-:Y:S01]  /*0570*/  ULEA.HI.X.SX32 UR21, UR4, UR11, 0x1, UP0 ;  /* 0x0000000b04157291 */ /* 0x000fe200080f0eff */
[----:B--2---:R-:W-:Y:S11]  /*0580*/  @P3 BRA `(.L_x_7) ;  /* 0x0000000000183947 */ /* 0x004ff60003800000 */
[----:B------:R-:W2:Y:S01]  /*0590*/  LDS R2, [UR8+0x8] ;  /* 0x00000808ff027984 */ /* 0x000ea20008000800 */
[----:B------:R-:W3:Y:S01]  /*05a0*/  LDC.64 R6, c[0x0][0x380] ;  /* 0x0000e000ff067b82 */ /* 0x000ee20000000a00 */
[----:B------:R-:W-:Y:S02]  /*05b0*/  IMAD.MOV.U32 R3, RZ, RZ, 0x70 ;  /* 0x00000070ff037424 */ /* 0x000fe400078e00ff */
[----:B---3--:R3:W-:Y:S03]  /*05c0*/  STS.64 [UR8], R6 ;  /* 0x00000006ff007988 */ /* 0x0087e60008000a08 */
[----:B--2---:R-:W-:-:S05]  /*05d0*/  LOP3.LUT R2, R2, 0x10, R3, 0xd8, !PT ;  /* 0x0000001002027812 */ /* 0x004fca00078ed803 */
[----:B------:R3:W-:Y:S02]  /*05e0*/  STS [UR8+0x8], R2 ;  /* 0x00000802ff007988 */ /* 0x0007e40008000808 */
.L_x_7:
[----:B------:R-:W-:Y:S05]  /*05f0*/  BSYNC.RECONVERGENT B0 ;  /* 0x0000000000007941 */ /* 0x000fea0003800200 */
.L_x_6:
[----:B------:R-:W-:Y:S04]  /*0600*/  BSSY.RECONVERGENT B0, `(.L_x_8) ;  /* 0x000000a000007945 */ /* 0x000fe80003800200 */
[----:B------:R-:W-:Y:S05]  /*0610*/  @P3 BRA `(.L_x_9) ;  /* 0x0000000000203947 */ /* 0x000fea0003800000 */
[----:B---3--:R-:W2:Y:S01]  /*0620*/  LDS R2, [UR8+0x34] ;  /* 0x00003408ff027984 */ /* 0x008ea20008000800 */
[----:B------:R-:W-:Y:S02]  /*0630*/  IMAD.MOV.U32 R3, RZ, RZ, 0x3f000000 ;  /* 0x3f000000ff037424 */ /* 0x000fe400078e00ff */
[----:B------:R-:W-:Y:S01]  /*0640*/  @!P3 IMAD.MOV.U32 R5, RZ, RZ, 0x3f ;  /* 0x0000003fff05b424 */ /* 0x000fe200078e00ff */
[----:B------:R-:W3:Y:S02]  /*0650*/  @!P3 LDS R6, [UR8+0x38] ;  /* 0x00003808ff06b984 */ /* 0x000ee40008000800 */
[----:B--2---:R-:W-:Y:S02]  /*0660*/  LOP3.LUT R2, R2, 0xff000000, R3, 0xb8, !PT ;  /* 0xff00000002027812 */ /* 0x004fe400078eb803 */
[----:B---3--:R-:W-:-:S03]  /*0670*/  @!P3 LOP3.LUT R3, R6, 0xff, R5, 0xb8, !PT ;  /* 0x000000ff0603b812 */ /* 0x008fc600078eb805 */
[----:B------:R2:W-:Y:S04]  /*0680*/  STS [UR8+0x34], R2 ;  /* 0x00003402ff007988 */ /* 0x0005e80008000808 */
[----:B------:R2:W-:Y:S02]  /*0690*/  @!P3 STS [UR8+0x38], R3 ;  /* 0x00003803ff00b988 */ /* 0x0005e40008000808 */
.L_x_9:
[----:B------:R-:W-:Y:S05]  /*06a0*/  BSYNC.RECONVERGENT B0 ;  /* 0x0000000000007941 */ /* 0x000fea0003800200 */
.L_x_8:
[----:B------:R-:W-:Y:S04]  /*06b0*/  BSSY.RECONVERGENT B0, `(.L_x_10) ;  /* 0x000000e000007945 */ /* 0x000fe80003800200 */
[----:B------:R-:W-:Y:S05]  /*06c0*/  @P3 BRA `(.L_x_11) ;  /* 0x0000000000303947 */ /* 0x000fea0003800000 */
[----:B--2---:R-:W2:Y:S01]  /*06d0*/  LDS R3, [UR8+0x34] ;  /* 0x00003408ff037984 */ /* 0x004ea20008000800 */
[----:B------:R-:W4:Y:S03]  /*06e0*/  LDC.64 R8, c[0x0][0x3a8] ;  /* 0x0000ea00ff087b82 */ /* 0x000f260000000a00 */
[----:B---3--:R-:W3:Y:S01]  /*06f0*/  LDS R2, [UR8+0x1c] ;  /* 0x00001c08ff027984 */ /* 0x008ee20008000800 */
[C---:B----4-:R-:W-:Y:S01]  /*0700*/  SHF.L.U64.HI R6, R8.reuse, 0x1, R9 ;  /* 0x0000000108067819 */ /* 0x050fe20000010209 */
[----:B------:R-:W-:-:S03]  /*0710*/  IMAD.SHL.U32 R5, R8, 0x2, RZ ;  /* 0x0000000208057824 */ /* 0x000fc600078e00ff */
[--C-:B------:R-:W-:Y:S02]  /*0720*/  SHF.R.U32.HI R7, RZ, 0x4, R6.reuse ;  /* 0x00000004ff077819 */ /* 0x100fe40000011606 */
[----:B------:R-:W-:-:S05]  /*0730*/  SHF.R.U64 R5, R5, 0x4, R6 ;  /* 0x0000000405057819 */ /* 0x000fca0000001206 */
[----:B------:R4:W-:Y:S01]  /*0740*/  STS [UR8+0xc], R5 ;  /* 0x00000c05ff007988 */ /* 0x0009e20008000808 */
[----:B--2---:R-:W-:Y:S02]  /*0750*/  LOP3.LUT R3, R3, 0x7, RZ, 0xb8, !PT ;  /* 0x0000000703037812 */ /* 0x004fe400078eb8ff */
[----:B---3--:R-:W-:-:S03]  /*0760*/  LOP3.LUT R2, R2, 0xf, R7, 0xb8, !PT ;  /* 0x0000000f02027812 */ /* 0x008fc600078eb807 */
[----:B------:R4:W-:Y:S04]  /*0770*/  STS [UR8+0x34], R3 ;  /* 0x00003403ff007988 */ /* 0x0009e80008000808 */
[----:B------:R4:W-:Y:S02]  /*0780*/  STS [UR8+0x1c], R2 ;  /* 0x00001c02ff007988 */ /* 0x0009e40008000808 */
.L_x_11:
[----:B------:R-:W-:Y:S05]  /*0790*/  BSYNC.RECONVERGENT B0 ;  /* 0x0000000000007941 */ /* 0x000fea0003800200 */
.L_x_10:
[----:B------:R-:W-:Y:S04]  /*07a0*/  BSSY.RECONVERGENT B1, `(.L_x_12) ;  /* 0x000001a000017945 */ /* 0x000fe80003800200 */
[----:B------:R-:W-:Y:S04]  /*07b0*/  BSSY.RELIABLE B0, `(.L_x_13) ;  /* 0x0000015000007945 */ /* 0x000fe80003800100 */
[----:B------:R-:W-:Y:S05]  /*07c0*/  @P3 BRA `(.L_x_14) ;  /* 0x0000000000203947 */ /* 0x000fea0003800000 */
[----:B--234-:R-:W2:Y:S02]  /*07d0*/  LDS R2, [UR8+0x34] ;  /* 0x00003408ff027984 */ /* 0x01cea40008000800 */
[----:B--2---:R-:W-:-:S05]  /*07e0*/  LOP3.LUT R2, R2, 0x38, RZ, 0xb8, !PT ;  /* 0x0000003802027812 */ /* 0x004fca00078eb8ff */
[----:B------:R2:W-:Y:S01]  /*07f0*/  STS [UR8+0x34], R2 ;  /* 0x00003402ff007988 */ /* 0x0005e20008000808 */
[----:B------:R-:W-:Y:S05]  /*0800*/  @P3 BRA `(.L_x_15) ;  /* 0x0000000000203947 */ /* 0x000fea0003800000 */
[----:B--2---:R-:W2:Y:S01]  /*0810*/  LDS R2, [UR8+0x8] ;  /* 0x00000808ff027984 */ /* 0x004ea20008000800 */
[----:B------:R-:W-:-:S05]  /*0820*/  IMAD.MOV.U32 R3, RZ, RZ, 0x780 ;  /* 0x00000780ff037424 */ /* 0x000fca00078e00ff */
[----:B--2---:R-:W-:-:S05]  /*0830*/  LOP3.LUT R2, R2, 0x500, R3, 0xd8, !PT ;  /* 0x0000050002027812 */ /* 0x004fca00078ed803 */
[----:B------:R5:W-:Y:S02]  /*0840*/  STS [UR8+0x8], R2 ;  /* 0x00000802ff007988 */ /* 0x000be40008000808 */
.L_x_14:
[----:B------:R-:W-:Y:S05]  /*0850*/  @P3 BRA `(.L_x_16) ;  /* 0x0000000000283947 */ /* 0x000fea0003800000 */
[----:B--2345:R-:W2:Y:S02]  /*0860*/  LDS R2, [UR8+0x8] ;  /* 0x00000808ff027984 */ /* 0x03cea40008000800 */
[----:B--2---:R-:W-:-:S05]  /*0870*/  LOP3.LUT R2, R2, 0x1800, RZ, 0xb8, !PT ;  /* 0x0000180002027812 */ /* 0x004fca00078eb8ff */
[----:B------:R3:W-:Y:S02]  /*0880*/  STS [UR8+0x8], R2 ;  /* 0x00000802ff007988 */ /* 0x0007e40008000808 */
.L_x_15:
[----:B------:R-:W-:Y:S05]  /*0890*/  @P3 BREAK.RELIABLE B0 ;  /* 0x0000000000003942 */ /* 0x000fea0003800100 */
[----:B------:R-:W-:Y:S05]  /*08a0*/  @P3 BRA `(.L_x_17) ;  /* 0x0000000000243947 */ /* 0x000fea0003800000 */
[----:B------:R-:W4:Y:S01]  /*08b0*/  LDS R3, [UR8+0x8] ;  /* 0x00000808ff037984 */ /* 0x000f220008000800 */
[----:B--23--:R-:W-:-:S05]  /*08c0*/  IMAD.MOV.U32 R2, RZ, RZ, 0x6000 ;  /* 0x00006000ff027424 */ /* 0x00cfca00078e00ff */
[----:B----4-:R-:W-:-:S04]  /*08d0*/  LOP3.LUT R2, R3, 0x6000, R2, 0xd8, !PT ;  /* 0x0000600003027812 */ /* 0x010fc800078ed802 */
[----:B------:R-:W-:-:S05]  /*08e0*/  LOP3.LUT R2, R2, 0x400000, RZ, 0xb8, !PT ;  /* 0x0040000002027812 */ /* 0x000fca00078eb8ff */
[----:B------:R2:W-:Y:S02]  /*08f0*/  STS [UR8+0x8], R2 ;  /* 0x00000802ff007988 */ /* 0x0005e40008000808 */
.L_x_16:
[----:B------:R-:W-:Y:S05]  /*0900*/  BSYNC.RELIABLE B0 ;  /* 0x0000000000007941 */ /* 0x000fea0003800100 */
.L_x_13:
[----:B--2345:R-:W2:Y:S02]  /*0910*/  @!P3 LDS R2, [UR8+0x8] ;  /* 0x00000808ff02b984 */ /* 0x03cea40008000800 */
[----:B--2---:R-:W-:-:S05]  /*0920*/  @!P3 LOP3.LUT R2, R2, 0x8000, RZ, 0xb8, !PT ;  /* 0x000080000202b812 */ /* 0x004fca00078eb8ff */
[----:B------:R4:W-:Y:S02]  /*0930*/  @!P3 STS [UR8+0x8], R2 ;  /* 0x00000802ff00b988 */ /* 0x0009e40008000808 */
.L_x_17:
[----:B------:R-:W-:Y:S05]  /*0940*/  BSYNC.RECONVERGENT B1 ;  /* 0x0000000000017941 */ /* 0x000fea0003800200 */
.L_x_12:
[----:B------:R-:W-:Y:S05]  /*0950*/  WARPSYNC.ALL ;  /* 0x0000000000007948 */ /* 0x000fea0003800000 */
[----:B------:R-:W-:Y:S01]  /*0960*/  NOP ;  /* 0x0000000000007918 */ /* 0x000fe20000000000 */
[----:B------:R-:W5:Y:S02]  /*0970*/  LDC R5, c[0x0][0x39c] ;  /* 0x0000e700ff057b82 */ /* 0x000f640000000800 */
[----:B-----5:R-:W-:Y:S01]  /*0980*/  VIADD R5, R5, 0xffffffff ;  /* 0xffffffff05057836 */ /* 0x020fe20000000000 */
[----:B------:R-:W-:Y:S06]  /*0990*/  @P0 BRA `(.L_x_18) ;  /* 0x0000000000300947 */ /* 0x000fec0003800000 */
[----:B--234-:R-:W2:Y:S01]  /*09a0*/  S2R R2, SR_LANEID ;  /* 0x0000000000027919 */ /* 0x01cea20000000000 */
[----:B------:R-:W-:Y:S05]  /*09b0*/  WARPSYNC.ALL ;  /* 0x0000000000007948 */ /* 0x000fea0003800000 */
[----:B------:R-:W-:Y:S01]  /*09c0*/  NOP ;  /* 0x0000000000007918 */ /* 0x000fe20000000000 */
[----:B--2---:R-:W-:-:S05]  /*09d0*/  IMAD.SHL.U32 R6, R2, 0x4, RZ ;  /* 0x0000000402067824 */ /* 0x004fca00078e00ff */
[----:B------:R-:W2:Y:S01]  /*09e0*/  LDS R7, [R6+UR8] ;  /* 0x0000000806077984 */ /* 0x000ea20008000800 */
[----:B------:R-:W-:-:S05]  /*09f0*/  IADD3 R2, P1, PT, R6, UR20, RZ ;  /* 0x0000001406027c10 */ /* 0x000fca000ff3e0ff */
[----:B------:R-:W-:-:S05]  /*0a00*/  IMAD.X R3, RZ, RZ, UR21, P1 ;  /* 0x00000015ff037e24 */ /* 0x000fca00088e06ff */
[----:B--2---:R5:W2:Y:S01]  /*0a10*/  ATOMG.E.EXCH.STRONG.GPU PT, RZ, [R2], R7 ;  /* 0x0000000702ff73a8 */ /* 0x004aa200041ee100 */
[----:B------:R-:W-:-:S04]  /*0a20*/  DEPBAR {5,4,3,2,1,0} ;  /* 0x0000003f0000791a */ /* 0x000fc80000000000 */
[----:B------:R-:W3:Y:S02]  /*0a30*/  CCTL.E.C.LDCU.IV.DEEP [UR20] ;  /* 0x0000000014007540 */ /* 0x000ee40009c08000 */
[----:B---3--:R5:W-:Y:S01]  /*0a40*/  UTMACCTL.IV [UR20] ;  /* 0x00000000140079b9 */ /* 0x008be20008000000 */
[----:B------:R-:W-:Y:S01]  /*0a50*/  NOP ;  /* 0x0000000000007918 */ /* 0x000fe20000000000 */
.L_x_18:
[----:B------:R-:W-:Y:S05]  /*0a60*/  @P0 BRA `(.L_x_19) ;  /* 0x00000000000c0947 */ /* 0x000fea0003800000 */
[----:B------:R0:W-:Y:S01]  /*0a70*/  UTMACMDFLUSH ;  /* 0x00000000000079b7 */ /* 0x0001e20000000000 */
[----:B------:R-:W-:Y:S05]  /*0a80*/  @P0 BRA `(.L_x_19) ;  /* 0x0000000000040947 */ /* 0x000fea0003800000 */
[----:B------:R-:W-:-:S04]  /*0a90*/  DEPBAR.LE SB0, 0x0 ;  /* 0x000080000000791a */ /* 0x000fc80000000000 */
.L_x_19:
[----:B------:R-:W-:Y:S05]  /*0aa0*/  WARPSYNC.ALL ;  /* 0x0000000000007948 */ /* 0x000fea0003800000 */
[----:B------:R-:W-:Y:S01]  /*0ab0*/  NOP ;  /* 0x0000000000007918 */ /* 0x000fe20000000000 */
[----:B--2---:R-:W-:Y:S06]  /*0ac0*/  BAR.SYNC.DEFER_BLOCKING 0x0 ;  /* 0x0000000000007b1d */ /* 0x004fec0000010000 */
[----:B------:R-:W-:Y:S02]  /*0ad0*/  BSSY.RECONVERGENT B1, `(.L_x_20) ;  /* 0x000000b000017945 */ /* 0x000fe40003800200 */
[----:B------:R-:W-:Y:S06]  /*0ae0*/  BAR.SYNC.DEFER_BLOCKING 0x0 ;  /* 0x0000000000007b1d */ /* 0x000fec0000010000 */
[----:B------:R2:W-:Y:S01]  /*0af0*/  @!P0 STS [R11], RZ ;  /* 0x000000ff0b008388 */ /* 0x0005e20000000800 */
[----:B------:R-:W-:Y:S01]  /*0b00*/  NOP ;  /* 0x0000000000007918 */ /* 0x000fe20000000000 */
[----:B------:R-:W-:Y:S05]  /*0b10*/  @P3 BRA `(.L_x_21) ;  /* 0x0000000000183947 */ /* 0x000fea0003800000 */
[----:B---345:R-:W3:Y:S01]  /*0b20*/  LDS R2, [UR8+0x8] ;  /* 0x00000808ff027984 */ /* 0x038ee20008000800 */
[----:B------:R-:W4:Y:S01]  /*0b30*/  LDC.64 R6, c[0x0][0x388] ;  /* 0x0000e200ff067b82 */ /* 0x000f220000000a00 */
[----:B------:R-:W-:Y:S02]  /*0b40*/  IMAD.MOV.U32 R3, RZ, RZ, 0x70 ;  /* 0x00000070ff037424 */ /* 0x000fe400078e00ff */
[----:B----4-:R4:W-:Y:S03]  /*0b50*/  STS.64 [UR8], R6 ;  /* 0x00000006ff007988 */ /* 0x0109e60008000a08 */
[----:B---3--:R-:W-:-:S05]  /*0b60*/  LOP3.LUT R2, R2, 0x10, R3, 0xd8, !PT ;  /* 0x0000001002027812 */ /* 0x008fca00078ed803 */
[----:B------:R4:W-:Y:S02]  /*0b70*/  STS [UR8+0x8], R2 ;  /* 0x00000802ff007988 */ /* 0x0009e40008000808 */
.L_x_21:
[----:B-----5:R-:W-:Y:S05]  /*0b80*/  BSYNC.RECONVERGENT B1 ;  /* 0x0000000000017941 */ /* 0x020fea0003800200 */
.L_x_20:
[----:B------:R-:W-:Y:S04]  /*0b90*/  BSSY.RECONVERGENT B1, `(.L_x_22) ;  /* 0x000000a000017945 */ /* 0x000fe80003800200 */
[----:B------:R-:W-:Y:S05]  /*0ba0*/  @P3 BRA `(.L_x_23) ;  /* 0x0000000000203947 */ /* 0x000fea0003800000 */
[----:B---34-:R-:W3:Y:S01]  /*0bb0*/  LDS R2, [UR8+0x34] ;  /* 0x00003408ff027984 */ /* 0x018ee20008000800 */
[----:B------:R-:W-:Y:S02]  /*0bc0*/  IMAD.MOV.U32 R7, RZ, RZ, 0x3f000000 ;  /* 0x3f000000ff077424 */ /* 0x000fe400078e00ff */
[----:B------:R-:W-:Y:S01]  /*0bd0*/  @!P3 IMAD.MOV.U32 R6, RZ, RZ, 0x3f ;  /* 0x0000003fff06b424 */ /* 0x000fe200078e00ff */
[----:B------:R-:W4:Y:S02]  /*0be0*/  @!P3 LDS R3, [UR8+0x38] ;  /* 0x00003808ff03b984 */ /* 0x000f240008000800 */
[----:B---3--:R-:W-:Y:S02]  /*0bf0*/  LOP3.LUT R2, R2, 0xff000000, R7, 0xb8, !PT ;  /* 0xff00000002027812 */ /* 0x008fe400078eb807 */
[----:B----4-:R-:W-:-:S03]  /*0c00*/  @!P3 LOP3.LUT R3, R3, 0xff, R6, 0xb8, !PT ;  /* 0x000000ff0303b812 */ /* 0x010fc600078eb806 */
[----:B------:R5:W-:Y:S04]  /*0c10*/  STS [UR8+0x34], R2 ;  /* 0x00003402ff007988 */ /* 0x000be80008000808 */
[----:B------:R5:W-:Y:S02]  /*0c20*/  @!P3 STS [UR8+0x38], R3 ;  /* 0x00003803ff00b988 */ /* 0x000be40008000808 */
.L_x_23:
[----:B------:R-:W-:Y:S05]  /*0c30*/  BSYNC.RECONVERGENT B1 ;  /* 0x0000000000017941 */ /* 0x000fea0003800200 */
.L_x_22:
[----:B------:R-:W-:Y:S04]  /*0c40*/  BSSY.RECONVERGENT B1, `(.L_x_24) ;  /* 0x0000004000017945 */ /* 0x000fe80003800200 */
[----:B------:R-:W-:Y:S05]  /*0c50*/  @P3 BRA `(.L_x_25) ;  /* 0x0000000000083947 */ /* 0x000fea0003800000 */
[----:B------:R2:W-:Y:S04]  /*0c60*/  STS [UR8+0x24], R12 ;  /* 0x0000240cff007988 */ /* 0x0005e80008000808 */
[----:B------:R2:W-:Y:S02]  /*0c70*/  STS [UR8+0x20], R5 ;  /* 0x00002005ff007988 */ /* 0x0005e40008000808 */
.L_x_25:
[----:B------:R-:W-:Y:S05]  /*0c80*/  BSYNC.RECONVERGENT B1 ;  /* 0x0000000000017941 */ /* 0x000fea0003800200 */
.L_x_24:
[----:B------:R-:W-:Y:S04]  /*0c90*/  BSSY.RECONVERGENT B1, `(.L_x_26) ;  /* 0x000000e000017945 */ /* 0x000fe80003800200 */
[----:B------:R-:W-:Y:S05]  /*0ca0*/  @P3 BRA `(.L_x_27) ;  /* 0x0000000000303947 */ /* 0x000fea0003800000 */
[----:B-----5:R-:W5:Y:S01]  /*0cb0*/  LDS R3, [UR8+0x34] ;  /* 0x00003408ff037984 */ /* 0x020f620008000800 */
[----:B----4-:R-:W4:Y:S03]  /*0cc0*/  LDC.64 R6, c[0x0][0x3b0] ;  /* 0x0000ec00ff067b82 */ /* 0x010f260000000a00 */
[----:B---3--:R-:W3:Y:S01]  /*0cd0*/  LDS R2, [UR8+0x1c] ;  /* 0x00001c08ff027984 */ /* 0x008ee20008000800 */
[C---:B----4-:R-:W-:Y:S01]  /*0ce0*/  SHF.L.U64.HI R7, R6.reuse, 0x1, R7 ;  /* 0x0000000106077819 */ /* 0x050fe20000010207 */
[----:B------:R-:W-:-:S03]  /*0cf0*/  IMAD.SHL.U32 R6, R6, 0x2, RZ ;  /* 0x0000000206067824 */ /* 0x000fc600078e00ff */
[--C-:B------:R-:W-:Y:S02]  /*0d00*/  SHF.R.U32.HI R9, RZ, 0x4, R7.reuse ;  /* 0x00000004ff097819 */ /* 0x100fe40000011607 */
[----:B------:R-:W-:-:S05]  /*0d10*/  SHF.R.U64 R6, R6, 0x4, R7 ;  /* 0x0000000406067819 */ /* 0x000fca0000001207 */
[----:B------:R4:W-:Y:S01]  /*0d20*/  STS [UR8+0xc], R6 ;  /* 0x00000c06ff007988 */ /* 0x0009e20008000808 */
[----:B-----5:R-:W-:Y:S02]  /*0d30*/  LOP3.LUT R3, R3, 0x7, RZ, 0xb8, !PT ;  /* 0x0000000703037812 */ /* 0x020fe400078eb8ff */
[----:B---3--:R-:W-:-:S03]  /*0d40*/  LOP3.LUT R2, R2, 0xf, R9, 0xb8, !PT ;  /* 0x0000000f02027812 */ /* 0x008fc600078eb809 */
[----:B------:R4:W-:Y:S04]  /*0d50*/  STS [UR8+0x34], R3 ;  /* 0x00003403ff007988 */ /* 0x0009e80008000808 */
[----:B------:R4:W-:Y:S02]  /*0d60*/  STS [UR8+0x1c], R2 ;  /* 0x00001c02ff007988 */ /* 0x0009e40008000808 */
.L_x_27:
[----:B------:R-:W-:Y:S05]  /*0d70*/  BSYNC.RECONVERGENT B1 ;  /* 0x0000000000017941 */ /* 0x000fea0003800200 */
.L_x_26:
[----:B------:R-:W-:Y:S04]  /*0d80*/  BSSY.RECONVERGENT B2, `(.L_x_28) ;  /* 0x000001a000027945 */ /* 0x000fe80003800200 */
[----:B------:R-:W-:Y:S04]  /*0d90*/  BSSY.RELIABLE B1, `(.L_x_29) ;  /* 0x0000015000017945 */ /* 0x000fe80003800100 */
[----:B------:R-:W-:Y:S05]  /*0da0*/  @P3 BRA `(.L_x_30) ;  /* 0x0000000000203947 */ /* 0x000fea0003800000 */
[----:B---345:R-:W3:Y:S02]  /*0db0*/  LDS R2, [UR8+0x34] ;  /* 0x00003408ff027984 */ /* 0x038ee40008000800 */
[----:B---3--:R-:W-:-:S05]  /*0dc0*/  LOP3.LUT R2, R2, 0x38, RZ, 0xb8, !PT ;  /* 0x0000003802027812 */ /* 0x008fca00078eb8ff */
[----:B------:R3:W-:Y:S01]  /*0dd0*/  STS [UR8+0x34], R2 ;  /* 0x00003402ff007988 */ /* 0x0007e20008000808 */
[----:B------:R-:W-:Y:S05]  /*0de0*/  @P3 BRA `(.L_x_31) ;  /* 0x0000000000203947 */ /* 0x000fea0003800000 */
[----:B---3--:R-:W3:Y:S01]  /*0df0*/  LDS R2, [UR8+0x8] ;  /* 0x00000808ff027984 */ /* 0x008ee20008000800 */
[----:B------:R-:W-:-:S05]  /*0e00*/  IMAD.MOV.U32 R3, RZ, RZ, 0x780 ;  /* 0x00000780ff037424 */ /* 0x000fca00078e00ff */
[----:B---3--:R-:W-:-:S05]  /*0e10*/  LOP3.LUT R2, R2, 0x500, R3, 0xd8, !PT ;  /* 0x0000050002027812 */ /* 0x008fca00078ed803 */
[----:B------:R3:W-:Y:S02]  /*0e20*/  STS [UR8+0x8], R2 ;  /* 0x00000802ff007988 */ /* 0x0007e40008000808 */
.L_x_30:
[----:B------:R-:W-:Y:S05]  /*0e30*/  @P3 BRA `(.L_x_32) ;  /* 0x0000000000283947 */ /* 0x000fea0003800000 */
[----:B---345:R-:W3:Y:S02]  /*0e40*/  LDS R2, [UR8+0x8] ;  /* 0x00000808ff027984 */ /* 0x038ee40008000800 */
[----:B---3--:R-:W-:-:S05]  /*0e50*/  LOP3.LUT R2, R2, 0x1800, RZ, 0xb8, !PT ;  /* 0x0000180002027812 */ /* 0x008fca00078eb8ff */
[----:B------:R4:W-:Y:S02]  /*0e60*/  STS [UR8+0x8], R2 ;  /* 0x00000802ff007988 */ /* 0x0009e40008000808 */
.L_x_31:
[----:B------:R-:W-:Y:S05]  /*0e70*/  @P3 BREAK.RELIABLE B1 ;  /* 0x0000000000013942 */ /* 0x000fea0003800100 */
[----:B------:R-:W-:Y:S05]  /*0e80*/  @P3 BRA `(.L_x_33) ;  /* 0x0000000000243947 */ /* 0x000fea0003800000 */
[----:B---34-:R-:W3:Y:S01]  /*0e90*/  LDS R2, [UR8+0x8] ;  /* 0x00000808ff027984 */ /* 0x018ee20008000800 */
[----:B------:R-:W-:-:S05]  /*0ea0*/  IMAD.MOV.U32 R3, RZ, RZ, 0x6000 ;  /* 0x00006000ff037424 */ /* 0x000fca00078e00ff */
[----:B---3--:R-:W-:-:S04]  /*0eb0*/  LOP3.LUT R2, R2, 0x6000, R3, 0xd8, !PT ;  /* 0x0000600002027812 */ /* 0x008fc800078ed803 */
[----:B------:R-:W-:-:S05]  /*0ec0*/  LOP3.LUT R2, R2, 0x400000, RZ, 0xb8, !PT ;  /* 0x0040000002027812 */ /* 0x000fca00078eb8ff */
[----:B------:R3:W-:Y:S02]  /*0ed0*/  STS [UR8+0x8], R2 ;  /* 0x00000802ff007988 */ /* 0x0007e40008000808 */
.L_x_32:
[----:B------:R-:W-:Y:S05]  /*0ee0*/  BSYNC.RELIABLE B1 ;  /* 0x0000000000017941 */ /* 0x000fea0003800100 */
.L_x_29:
[----:B---345:R-:W3:Y:S02]  /*0ef0*/  @!P3 LDS R2, [UR8+0x8] ;  /* 0x00000808ff02b984 */ /* 0x038ee40008000800 */
[----:B---3--:R-:W-:-:S05]  /*0f00*/  @!P3 LOP3.LUT R2, R2, 0x8000, RZ, 0xb8, !PT ;  /* 0x000080000202b812 */ /* 0x008fca00078eb8ff */
[----:B------:R5:W-:Y:S02]  /*0f10*/  @!P3 STS [UR8+0x8], R2 ;  /* 0x00000802ff00b988 */ /* 0x000be40008000808 */
.L_x_33:
[----:B------:R-:W-:Y:S05]  /*0f20*/  BSYNC.RECONVERGENT B2 ;  /* 0x0000000000027941 */ /* 0x000fea0003800200 */
.L_x_28:
[----:B------:R-:W-:Y:S05]  /*0f30*/  WARPSYNC.ALL ;  /* 0x0000000000007948 */ /* 0x000fea0003800000 */
[----:B------:R-:W-:Y:S01]  /*0f40*/  NOP ;  /* 0x0000000000007918 */ /* 0x000fe20000000000 */
[----:B------:R-:W-:-:S04]  /*0f50*/  UIADD3 UR5, UPT, UPT, UR4, 0x80, URZ ;  /* 0x0000008004057890 */ /* 0x000fc8000fffe0ff */
[----:B------:R-:W-:-:S04]  /*0f60*/  UIADD3 UR22, UP0, UPT, UR5, UR10, URZ ;  /* 0x0000000a05167290 */ /* 0x000fc8000ff1e0ff */
[----:B------:R-:W-:Y:S01]  /*0f70*/  ULEA.HI.X.SX32 UR23, UR5, UR11, 0x1, UP0 ;  /* 0x0000000b05177291 */ /* 0x000fe200080f0eff */
[----:B------:R-:W-:Y:S11]  /*0f80*/  @P0 BRA `(.L_x_34) ;  /* 0x0000000000300947 */ /* 0x000ff60003800000 */
[----:B---345:R-:W3:Y:S01]  /*0f90*/  S2R R2, SR_LANEID ;  /* 0x0000000000027919 */ /* 0x038ee20000000000 */
[----:B------:R-:W-:Y:S05]  /*0fa0*/  WARPSYNC.ALL ;  /* 0x0000000000007948 */ /* 0x000fea0003800000 */
[----:B------:R-:W-:Y:S01]  /*0fb0*/  NOP ;  /* 0x0000000000007918 */ /* 0x000fe20000000000 */
[----:B---3--:R-:W-:-:S05]  /*0fc0*/  IMAD.SHL.U32 R6, R2, 0x4, RZ ;  /* 0x0000000402067824 */ /* 0x008fca00078e00ff */
[----:B------:R-:W3:Y:S01]  /*0fd0*/  LDS R7, [R6+UR8] ;  /* 0x0000000806077984 */ /* 0x000ee20008000800 */
[----:B------:R-:W-:-:S05]  /*0fe0*/  IADD3 R2, P1, PT, R6, UR22, RZ ;  /* 0x0000001606027c10 */ /* 0x000fca000ff3e0ff */
[----:B------:R-:W-:-:S05]  /*0ff0*/  IMAD.X R3, RZ, RZ, UR23, P1 ;  /* 0x00000017ff037e24 */ /* 0x000fca00088e06ff */
[----:B---3--:R3:W4:Y:S01]  /*1000*/  ATOMG.E.EXCH.STRONG.GPU PT, RZ, [R2], R7 ;  /* 0x0000000702ff73a8 */ /* 0x00872200041ee100 */
[----:B------:R-:W-:-:S04]  /*1010*/  DEPBAR {5,4,3,2,1,0} ;  /* 0x0000003f0000791a */ /* 0x000fc80000000000 */
[----:B------:R-:W5:Y:S02]  /*1020*/  CCTL.E.C.LDCU.IV.DEEP [UR22] ;  /* 0x0000000016007540 */ /* 0x000f640009c08000 */
[----:B-----5:R3:W-:Y:S01]  /*1030*/  UTMACCTL.IV [UR22] ;  /* 0x00000000160079b9 */ /* 0x0207e20008000000 */
[----:B------:R-:W-:Y:S01]  /*1040*/  NOP ;  /* 0x0000000000007918 */ /* 0x000fe20000000000 */
.L_x_34:
[----:B------:R-:W-:Y:S05]  /*1050*/  @P0 BRA `(.L_x_35) ;  /* 0x00000000000c0947 */ /* 0x000fea0003800000 */
[----:B------:R0:W-:Y:S01]  /*1060*/  UTMACMDFLUSH ;  /* 0x00000000000079b7 */ /* 0x0001e20000000000 */
[----:B------:R-:W-:Y:S05]  /*1070*/  @P0 BRA `(.L_x_35) ;  /* 0x0000000000040947 */ /* 0x000fea0003800000 */
[----:B------:R-:W-:-:S04]  /*1080*/  DEPBAR.LE SB0, 0x0 ;  /* 0x000080000000791a */ /* 0x000fc80000000000 */
.L_x_35:
[----:B------:R-:W-:Y:S05]  /*1090*/  WARPSYNC.ALL ;  /* 0x0000000000007948 */ /* 0x000fea0003800000 */
[----:B------:R-:W-:Y:S01]  /*10a0*/  NOP ;  /* 0x0000000000007918 */ /* 0x000fe20000000000 */
[----:B----4-:R-:W-:Y:S06]  /*10b0*/  BAR.SYNC.DEFER_BLOCKING 0x0 ;  /* 0x0000000000007b1d */ /* 0x010fec0000010000 */
[----:B------:R-:W-:Y:S02]  /*10c0*/  BSSY.RECONVERGENT B2, `(.L_x_36) ;  /* 0x000000b000027945 */ /* 0x000fe40003800200 */
[----:B------:R-:W-:Y:S06]  /*10d0*/  BAR.SYNC.DEFER_BLOCKING 0x0 ;  /* 0x0000000000007b1d */ /* 0x000fec0000010000 */
[----:B------:R4:W-:Y:S01]  /*10e0*/  @!P0 STS [R11], RZ ;  /* 0x000000ff0b008388 */ /* 0x0009e20000000800 */
[----:B------:R-:W-:Y:S01]  /*10f0*/  NOP ;  /* 0x0000000000007918 */ /* 0x000fe20000000000 */
[----:B------:R-:W-:Y:S05]  /*1100*/  @P3 BRA `(.L_x_37) ;  /* 0x0000000000183947 */ /* 0x000fea0003800000 */
[----:B---3-5:R-:W3:Y:S01]  /*1110*/  LDS R2, [UR8+0x8] ;  /* 0x00000808ff027984 */ /* 0x028ee20008000800 */
[----:B------:R-:W5:Y:S01]  /*1120*/  LDC.64 R6, c[0x0][0x390] ;  /* 0x0000e400ff067b82 */ /* 0x000f620000000a00 */
[----:B------:R-:W-:Y:S02]  /*1130*/  IMAD.MOV.U32 R3, RZ, RZ, 0x70 ;  /* 0x00000070ff037424 */ /* 0x000fe400078e00ff */
[----:B-----5:R5:W-:Y:S03]  /*1140*/  STS.64 [UR8], R6 ;  /* 0x00000006ff007988 */ /* 0x020be60008000a08 */
[----:B---3--:R-:W-:-:S05]  /*1150*/  LOP3.LUT R2, R2, 0x10, R3, 0xd8, !PT ;  /* 0x0000001002027812 */ /* 0x008fca00078ed803 */
[----:B------:R5:W-:Y:S02]  /*1160*/  STS [UR8+0x8], R2 ;  /* 0x00000802ff007988 */ /* 0x000be40008000808 */
.L_x_37:
[----:B---3--:R-:W-:Y:S05]  /*1170*/  BSYNC.RECONVERGENT B2 ;  /* 0x0000000000027941 */ /* 0x008fea0003800200 */
.L_x_36:
[----:B------:R-:W-:Y:S04]  /*1180*/  BSSY.RECONVERGENT B3, `(.L_x_38) ;  /* 0x0000011000037945 */ /* 0x000fe80003800200 */
[----:B------:R-:W-:Y:S04]  /*1190*/  BSSY.RELIABLE B2, `(.L_x_39) ;  /* 0x000000e000027945 */ /* 0x000fe80003800100 */
[----:B------:R-:W-:Y:S05]  /*11a0*/  @P3 BRA `(.L_x_40) ;  /* 0x0000000000243947 */ /* 0x000fea0003800000 */
[----:B-----5:R-:W3:Y:S01]  /*11b0*/  LDS R2, [UR8+0x34] ;  /* 0x00003408ff027984 */ /* 0x020ee20008000800 */
[----:B------:R-:W-:-:S05]  /*11c0*/  IMAD.MOV.U32 R3, RZ, RZ, 0x3f000000 ;  /* 0x3f000000ff037424 */ /* 0x000fca00078e00ff */
[----:B---3--:R-:W-:-:S05]  /*11d0*/  LOP3.LUT R2, R2, 0xff000000, R3, 0xb8, !PT ;  /* 0xff00000002027812 */ /* 0x008fca00078eb803 */
[----:B------:R3:W-:Y:S01]  /*11e0*/  STS [UR8+0x34], R2 ;  /* 0x00003402ff007988 */ /* 0x0007e20008000808 */
[----:B------:R-:W-:Y:S05]  /*11f0*/  @P3 BRA `(.L_x_41) ;  /* 0x00000000001c3947 */ /* 0x000fea0003800000 */
[----:B---3--:R-:W3:Y:S01]  /*1200*/  LDS R2, [UR8+0x38] ;  /* 0x00003808ff027984 */ /* 0x008ee20008000800 */
[----:B------:R-:W-:-:S05]  /*1210*/  IMAD.MOV.U32 R3, RZ, RZ, 0x3f ;  /* 0x0000003fff037424 */ /* 0x000fca00078e00ff */
[----:B---3--:R-:W-:-:S05]  /*1220*/  LOP3.LUT R2, R2, 0xff, R3, 0xb8, !PT ;  /* 0x000000ff02027812 */ /* 0x008fca00078eb803 */
[----:B------:R3:W-:Y:S02]  /*1230*/  STS [UR8+0x38], R2 ;  /* 0x00003802ff007988 */ /* 0x0007e40008000808 */
.L_x_40:
[----:B------:R-:W-:Y:S05]  /*1240*/  @P3 BREAK.RELIABLE B2 ;  /* 0x0000000000023942 */ /* 0x000fea0003800100 */
[----:B------:R-:W-:Y:S05]  /*1250*/  @P3 BRA `(.L_x_42) ;  /* 0x00000000000c3947 */ /* 0x000fea0003800000 */
[----:B------:R2:W-:Y:S02]  /*1260*/  STS [UR8+0x20], R5 ;  /* 0x00002005ff007988 */ /* 0x0005e40008000808 */
.L_x_41:
[----:B------:R-:W-:Y:S05]  /*1270*/  BSYNC.RELIABLE B2 ;  /* 0x0000000000027941 */ /* 0x000fea0003800100 */
.L_x_39:
[----:B------:R2:W-:Y:S02]  /*1280*/  @!P3 STS [UR8+0x24], R4 ;  /* 0x00002404ff00b988 */ /* 0x0005e40008000808 */
.L_x_42:
[----:B------:R-:W-:Y:S05]  /*1290*/  BSYNC.RECONVERGENT B3 ;  /* 0x0000000000037941 */ /* 0x000fea0003800200 */
.L_x_38:
[----:B------:R-:W-:Y:S05]  /*12a0*/  WARPSYNC.ALL ;  /* 0x0000000000007948 */ /* 0x000fea0003800000 */
[----:B------:R-:W-:Y:S01]  /*12b0*/  NOP ;  /* 0x0000000000007918 */ /* 0x000fe20000000000 */
[----:B------:R-:W-:Y:S04]  /*12c0*/  BSSY.RECONVERGENT B3, `(.L_x_43) ;  /* 0x000000e000037945 */ /* 0x000fe80003800200 */
[----:B------:R-:W-:Y:S05]  /*12d0*/  @P3 BRA `(.L_x_44) ;  /* 0x0000000000303947 */ /* 0x000fea0003800000 */
[----:B------:R-:W2:Y:S02]  /*12e0*/  LDS R3, [UR8+0x34] ;  /* 0x00003408ff037984 */ /* 0x000ea40008000800 */
[----:B--2---:R-:W2:Y:S02]  /*12f0*/  LDC.64 R4, c[0x0][0x3b8] ;  /* 0x0000ee00ff047b82 */ /* 0x004ea40000000a00 */
[----:B---3-5:R-:W3:Y:S01]  /*1300*/  LDS R2, [UR8+0x1c] ;  /* 0x00001c08ff027984 */ /* 0x028ee20008000800 */
[C---:B--2---:R-:W-:Y:S01]  /*1310*/  SHF.L.U64.HI R5, R4.reuse, 0x1, R5 ;  /* 0x0000000104057819 */ /* 0x044fe20000010205 */
[----:B------:R-:W-:-:S03]  /*1320*/  IMAD.SHL.U32 R4, R4, 0x2, RZ ;  /* 0x0000000204047824 */ /* 0x000fc600078e00ff */
[--C-:B------:R-:W-:Y:S02]  /*1330*/  SHF.R.U32.HI R7, RZ, 0x4, R5.reuse ;  /* 0x00000004ff077819 */ /* 0x100fe40000011605 */
[----:B------:R-:W-:-:S05]  /*1340*/  SHF.R.U64 R4, R4, 0x4, R5 ;  /* 0x0000000404047819 */ /* 0x000fca0000001205 */
[----:B------:R2:W-:Y:S01]  /*1350*/  STS [UR8+0xc], R4 ;  /* 0x00000c04ff007988 */ /* 0x0005e20008000808 */
[----:B------:R-:W-:Y:S02]  /*1360*/  LOP3.LUT R3, R3, 0x7, RZ, 0xb8, !PT ;  /* 0x0000000703037812 */ /* 0x000fe400078eb8ff */
[----:B---3--:R-:W-:-:S03]  /*1370*/  LOP3.LUT R2, R2, 0xf, R7, 0xb8, !PT ;  /* 0x0000000f02027812 */ /* 0x008fc600078eb807 */
[----:B------:R2:W-:Y:S04]  /*1380*/  STS [UR8+0x34], R3 ;  /* 0x00003403ff007988 */ /* 0x0005e80008000808 */
[----:B------:R2:W-:Y:S02]  /*1390*/  STS [UR8+0x1c], R2 ;  /* 0x00001c02ff007988 */ /* 0x0005e40008000808 */
.L_x_44:
[----:B------:R-:W-:Y:S05]  /*13a0*/  BSYNC.RECONVERGENT B3 ;  /* 0x0000000000037941 */ /* 0x000fea0003800200 */
.L_x_43:
[----:B------:R-:W-:Y:S04]  /*13b0*/  BSSY.RECONVERGENT B4, `(.L_x_45) ;  /* 0x000001a000047945 */ /* 0x000fe80003800200 */
[----:B------:R-:W-:Y:S04]  /*13c0*/  BSSY.RELIABLE B3, `(.L_x_46) ;  /* 0x0000015000037945 */ /* 0x000fe80003800100 */
[----:B------:R-:W-:Y:S05]  /*13d0*/  @P3 BRA `(.L_x_47) ;  /* 0x0000000000203947 */ /* 0x000fea0003800000 */
[----:B--23-5:R-:W2:Y:S02]  /*13e0*/  LDS R2, [UR8+0x34] ;  /* 0x00003408ff027984 */ /* 0x02cea40008000800 */
[----:B--2---:R-:W-:-:S05]  /*13f0*/  LOP3.LUT R2, R2, 0x38, RZ, 0xb8, !PT ;  /* 0x0000003802027812 */ /* 0x004fca00078eb8ff */
[----:B------:R2:W-:Y:S01]  /*1400*/  STS [UR8+0x34], R2 ;  /* 0x00003402ff007988 */ /* 0x0005e20008000808 */
[----:B------:R-:W-:Y:S05]  /*1410*/  @P3 BRA `(.L_x_48) ;  /* 0x0000000000203947 */ /* 0x000fea0003800000 */
[----:B--2---:R-:W2:Y:S01]  /*1420*/  LDS R2, [UR8+0x8] ;  /* 0x00000808ff027984 */ /* 0x004ea20008000800 */
[----:B------:R-:W-:-:S05]  /*1430*/  IMAD.MOV.U32 R3, RZ, RZ, 0x780 ;  /* 0x00000780ff037424 */ /* 0x000fca00078e00ff */
[----:B--2---:R-:W-:-:S05]  /*1440*/  LOP3.LUT R2, R2, 0x500, R3, 0xd8, !PT ;  /* 0x0000050002027812 */ /* 0x004fca00078ed803 */
[----:B------:R2:W-:Y:S02]  /*1450*/  STS [UR8+0x8], R2 ;  /* 0x00000802ff007988 */ /* 0x0005e40008000808 */
.L_x_47:
[----:B------:R-:W-:Y:S05]  /*1460*/  @P3 BRA `(.L_x_49) ;  /* 0x0000000000283947 */ /* 0x000fea0003800000 */
[----:B--23-5:R-:W2:Y:S02]  /*1470*/  LDS R2, [UR8+0x8] ;  /* 0x00000808ff027984 */ /* 0x02cea40008000800 */
[----:B--2---:R-:W-:-:S05]  /*1480*/  LOP3.LUT R2, R2, 0x1800, RZ, 0xb8, !PT ;  /* 0x0000180002027812 */ /* 0x004fca00078eb8ff */
[----:B------:R3:W-:Y:S02]  /*1490*/  STS [UR8+0x8], R2 ;  /* 0x00000802ff007988 */ /* 0x0007e40008000808 */
.L_x_48:
[----:B------:R-:W-:Y:S05]  /*14a0*/  @P3 BREAK.RELIABLE B3 ;  /* 0x0000000000033942 */ /* 0x000fea0003800100 */
[----:B------:R-:W-:Y:S05]  /*14b0*/  @P3 BRA `(.L_x_50) ;  /* 0x0000000000243947 */ /* 0x000fea0003800000 */
[----:B--23--:R-:W2:Y:S01]  /*14c0*/  LDS R2, [UR8+0x8] ;  /* 0x00000808ff027984 */ /* 0x00cea20008000800 */
[----:B------:R-:W-:-:S05]  /*14d0*/  IMAD.MOV.U32 R3, RZ, RZ, 0x6000 ;  /* 0x00006000ff037424 */ /* 0x000fca00078e00ff */
[----:B--2---:R-:W-:-:S04]  /*14e0*/  LOP3.LUT R2, R2, 0x6000, R3, 0xd8, !PT ;  /* 0x0000600002027812 */ /* 0x004fc800078ed803 */
[----:B------:R-:W-:-:S05]  /*14f0*/  LOP3.LUT R2, R2, 0x400000, RZ, 0xb8, !PT ;  /* 0x0040000002027812 */ /* 0x000fca00078eb8ff */
[----:B------:R2:W-:Y:S02]  /*1500*/  STS [UR8+0x8], R2 ;  /* 0x00000802ff007988 */ /* 0x0005e40008000808 */
.L_x_49:
[----:B------:R-:W-:Y:S05]  /*1510*/  BSYNC.RELIABLE B3 ;  /* 0x0000000000037941 */ /* 0x000fea0003800100 */
.L_x_46:
[----:B--23-5:R-:W2:Y:S02]  /*1520*/  @!P3 LDS R2, [UR8+0x8] ;  /* 0x00000808ff02b984 */ /* 0x02cea40008000800 */
[----:B--2---:R-:W-:-:S05]  /*1530*/  @!P3 LOP3.LUT R2, R2, 0x8000, RZ, 0xb8, !PT ;  /* 0x000080000202b812 */ /* 0x004fca00078eb8ff */
[----:B------:R5:W-:Y:S02]  /*1540*/  @!P3 STS [UR8+0x8], R2 ;  /* 0x00000802ff00b988 */ /* 0x000be40008000808 */
.L_x_50:
[----:B------:R-:W-:Y:S05]  /*1550*/  BSYNC.RECONVERGENT B4 ;  /* 0x0000000000047941 */ /* 0x000fea0003800200 */
.L_x_45:
[----:B------:R-:W-:Y:S05]  /*1560*/  WARPSYNC.ALL ;  /* 0x0000000000007948 */ /* 0x000fea0003800000 */
[----:B------:R-:W-:Y:S01]  /*1570*/  NOP ;  /* 0x0000000000007918 */ /* 0x000fe20000000000 */
[----:B------:R-:W-:-:S04]  /*1580*/  UIADD3 UR4, UPT, UPT, UR4, 0x100, URZ ;  /* 0x0000010004047890 */ /* 0x000fc8000fffe0ff */
[----:B------:R-:W-:-:S04]  /*1590*/  UIADD3 UR10, UP0, UPT, UR4, UR10, URZ ;  /* 0x0000000a040a7290 */ /* 0x000fc8000ff1e0ff */
[----:B------:R-:W-:Y:S01]  /*15a0*/  ULEA.HI.X.SX32 UR11, UR4, UR11, 0x1, UP0 ;  /* 0x0000000b040b7291 */ /* 0x000fe200080f0eff */
[----:B------:R-:W-:Y:S11]  /*15b0*/  @P0 BRA `(.L_x_51) ;  /* 0x0000000000300947 */ /* 0x000ff60003800000 */
[----:B--23-5:R-:W2:Y:S01]  /*15c0*/  S2R R2, SR_LANEID ;  /* 0x0000000000027919 */ /* 0x02cea20000000000 */
[----:B------:R-:W-:Y:S05]  /*15d0*/  WARPSYNC.ALL ;  /* 0x0000000000007948 */ /* 0x000fea0003800000 */
[----:B------:R-:W-:Y:S01]  /*15e0*/  NOP ;  /* 0x0000000000007918 */ /* 0x000fe20000000000 */
[----:B--2---:R-:W-:-:S05]  /*15f0*/  IMAD.SHL.U32 R4, R2, 0x4, RZ ;  /* 0x0000000402047824 */ /* 0x004fca00078e00ff */
[----:B------:R-:W2:Y:S01]  /*1600*/  LDS R5, [R4+UR8] ;  /* 0x0000000804057984 */ /* 0x000ea20008000800 */
[----:B------:R-:W-:-:S05]  /*1610*/  IADD3 R2, P1, PT, R4, UR10, RZ ;  /* 0x0000000a04027c10 */ /* 0x000fca000ff3e0ff */
[----:B------:R-:W-:-:S05]  /*1620*/  IMAD.X R3, RZ, RZ, UR11, P1 ;  /* 0x0000000bff037e24 */ /* 0x000fca00088e06ff */
[----:B--2---:R2:W3:Y:S01]  /*1630*/  ATOMG.E.EXCH.STRONG.GPU PT, RZ, [R2], R5 ;  /* 0x0000000502ff73a8 */ /* 0x0044e200041ee100 */
[----:B------:R-:W-:-:S04]  /*1640*/  DEPBAR {5,4,3,2,1,0} ;  /* 0x0000003f0000791a */ /* 0x000fc80000000000 */
[----:B------:R-:W5:Y:S02]  /*1650*/  CCTL.E.C.LDCU.IV.DEEP [UR10] ;  /* 0x000000000a007540 */ /* 0x000f640009c08000 */
[----:B-----5:R2:W-:Y:S01]  /*1660*/  UTMACCTL.IV [UR10] ;  /* 0x000000000a0079b9 */ /* 0x0205e20008000000 */
[----:B------:R-:W-:Y:S01]  /*1670*/  NOP ;  /* 0x0000000000007918 */ /* 0x000fe20000000000 */
.L_x_51:
[----:B------:R-:W-:Y:S05]  /*1680*/  @P0 BRA `(.L_x_52) ;  /* 0x00000000000c0947 */ /* 0x000fea0003800000 */
[----:B------:R0:W-:Y:S01]  /*1690*/  UTMACMDFLUSH ;  /* 0x00000000000079b7 */ /* 0x0001e20000000000 */
[----:B------:R-:W-:Y:S05]  /*16a0*/  @P0 BRA `(.L_x_52) ;  /* 0x0000000000040947 */ /* 0x000fea0003800000 */
[----:B------:R-:W-:-:S04]  /*16b0*/  DEPBAR.LE SB0, 0x0 ;  /* 0x000080000000791a */ /* 0x000fc80000000000 */
.L_x_52:
[----:B------:R-:W-:Y:S05]  /*16c0*/  WARPSYNC.ALL ;  /* 0x0000000000007948 */ /* 0x000fea0003800000 */
[----:B------:R-:W-:Y:S01]  /*16d0*/  NOP ;  /* 0x0000000000007918 */ /* 0x000fe20000000000 */
[----:B---3--:R-:W-:Y:S01]  /*16e0*/  BAR.SYNC.DEFER_BLOCKING 0x0 ;  /* 0x0000000000007b1d */ /* 0x008fe20000010000 */
[----:B--2--5:R-:W-:Y:S01]  /*16f0*/  SHF.R.U32.HI R2, RZ, 0x5, R0 ;  /* 0x00000005ff027819 */ /* 0x024fe20000011600 */
[----:B------:R-:W-:-:S03]  /*1700*/  USHF.L.U32 UR9, UR9, 0x8, URZ ;  /* 0x0000000809097899 */ /* 0x000fc600080006ff */
[----:B------:R-:W-:Y:S01]  /*1710*/  R2UR UR12, R2 ;  /* 0x00000000020c72ca */ /* 0x000fe200000e0000 */
[----:B------:R-:W-:Y:S01]  /*1720*/  VOTEU.ALL UP0, P3 ;  /* 0x0000000000ff7886 */ /* 0x000fe20001800000 */
[----:B------:R-:W-:Y:S01]  /*1730*/  UMOV UR4, 0x1 ;  /* 0x0000000100047882 */ /* 0x000fe20000000000 */
[----:B------:R-:W-:Y:S01]  /*1740*/  VOTEU.ALL UP1, P3 ;  /* 0x0000000000ff7886 */ /* 0x000fe20001820000 */
[----:B------:R-:W-:Y:S02]  /*1750*/  BSSY.RECONVERGENT B4, `(.L_x_53) ;  /* 0x0000018000047945 */ /* 0x000fe40003800200 */
[----:B------:R-:W-:-:S04]  /*1760*/  @!UP0 UIADD3 UR6, UPT, UPT, -UR4, 0x100000, URZ ;  /* 0x0010000004068890 */ /* 0x000fc8000fffe1ff */
[----:B------:R-:W-:Y:S02]  /*1770*/  @!UP0 USHF.L.U32 UR7, UR6, 0xb, URZ ;  /* 0x0000000b06078899 */ /* 0x000fe400080006ff */
[----:B------:R-:W-:Y:S02]  /*1780*/  @!UP0 USHF.L.U32 UR6, UR6, 0x1, URZ ;  /* 0x0000000106068899 */ /* 0x000fe400080006ff */
[----:B------:R-:W-:-:S04]  /*1790*/  @!UP0 UIADD3 UR4, UPT, UPT, -UR4, 0x100000, URZ ;  /* 0x0010000004048890 */ /* 0x000fc8000fffe1ff */
[----:B------:R-:W-:Y:S02]  /*17a0*/  @!UP0 USHF.L.U32 UR5, UR4, 0xb, URZ ;  /* 0x0000000b04058899 */ /* 0x000fe400080006ff */
[----:B------:R-:W-:Y:S01]  /*17b0*/  @!UP0 USHF.L.U32 UR4, UR4, 0x1, URZ ;  /* 0x0000000104048899 */ /* 0x000fe200080006ff */
[----:B------:R-:W-:Y:S01]  /*17c0*/  VOTEU.ALL UP0, P3 ;  /* 0x0000000000ff7886 */ /* 0x000fe20001800000 */
[----:B------:R-:W2:Y:S04]  /*17d0*/  FENCE.VIEW.ASYNC.S ;  /* 0x00000000000073c6 */ /* 0x000ea80000000000 */
[----:B--2---:R2:W3:Y:S06]  /*17e0*/  @!UP0 SYNCS.EXCH.64 URZ, [UR8+0x28000], UR6 ;  /* 0x0280000608ff85b2 */ /* 0x0044ec0008000100 */
[----:B------:R2:W3:Y:S02]  /*17f0*/  @!UP1 SYNCS.EXCH.64 URZ, [UR8+0x28020], UR4 ;  /* 0x0280200408ff95b2 */ /* 0x0004e40008000100 */
[----:B---3--:R-:W-:Y:S06]  /*1800*/  BAR.SYNC.DEFER_BLOCKING 0x0 ;  /* 0x0000000000007b1d */ /* 0x008fec0000010000 */
[----:B------:R-:W-:Y:S05]  /*1810*/  @P3 BRA `(.L_x_54) ;  /* 0x00000000002c3947 */ /* 0x000fea0003800000 */
[----:B--2---:R-:W-:Y:S02]  /*1820*/  UMOV UR4, 0x1 ;  /* 0x0000000100047882 */ /* 0x004fe40000000000 */
[----:B------:R-:W-:-:S04]  /*1830*/  UIADD3 UR6, UPT, UPT, -UR4, 0x100000, URZ ;  /* 0x0010000004067890 */ /* 0x000fc8000fffe1ff */
[----:B------:R-:W-:Y:S02]  /*1840*/  USHF.L.U32 UR7, UR6, 0xb, URZ ;  /* 0x0000000b06077899 */ /* 0x000fe400080006ff */
[----:B------:R-:W-:Y:S02]  /*1850*/  USHF.L.U32 UR6, UR6, 0x1, URZ ;  /* 0x0000000106067899 */ /* 0x000fe400080006ff */
[----:B------:R-:W-:-:S04]  /*1860*/  UIADD3 UR4, UPT, UPT, -UR4, 0x100000, URZ ;  /* 0x0010000004047890 */ /* 0x000fc8000fffe1ff */
[----:B------:R-:W-:Y:S02]  /*1870*/  USHF.L.U32 UR5, UR4, 0xb, URZ ;  /* 0x0000000b04057899 */ /* 0x000fe400080006ff */
[----:B------:R-:W-:Y:S01]  /*1880*/  USHF.L.U32 UR4, UR4, 0x1, URZ ;  /* 0x0000000104047899 */ /* 0x000fe200080006ff */
[----:B------:R-:W2:Y:S03]  /*1890*/  FENCE.VIEW.ASYNC.S ;  /* 0x00000000000073c6 */ /* 0x000ea60000000000 */
[----:B--2---:R3:W5:Y:S08]  /*18a0*/  SYNCS.EXCH.64 URZ, [UR8+0x28008], UR6 ;  /* 0x0280080608ff75b2 */ /* 0x0047700008000100 */
[----:B------:R3:W2:Y:S02]  /*18b0*/  SYNCS.EXCH.64 URZ, [UR8+0x28028], UR4 ;  /* 0x0280280408ff75b2 */ /* 0x0006a40008000100 */
[----:B---3--:R-:W-:Y:S01]  /*18c0*/  NOP ;  /* 0x0000000000007918 */ /* 0x008fe20000000000 */
.L_x_54:
[----:B--2---:R-:W-:Y:S05]  /*18d0*/  BSYNC.RECONVERGENT B4 ;  /* 0x0000000000047941 */ /* 0x004fea0003800200 */
.L_x_53:
[----:B-----5:R-:W-:Y:S06]  /*18e0*/  BAR.SYNC.DEFER_BLOCKING 0x0 ;  /* 0x0000000000007b1d */ /* 0x020fec0000010000 */
[----:B------:R-:W-:Y:S04]  /*18f0*/  BSSY.RECONVERGENT B4, `(.L_x_55) ;  /* 0x000000d000047945 */ /* 0x000fe80003800200 */
[----:B------:R-:W-:Y:S05]  /*1900*/  @P3 BRA `(.L_x_56) ;  /* 0x00000000002c3947 */ /* 0x000fea0003800000 */
[----:B------:R-:W-:Y:S02]  /*1910*/  UMOV UR4, 0x1 ;  /* 0x0000000100047882 */ /* 0x000fe40000000000 */
[----:B------:R-:W-:-:S04]  /*1920*/  UIADD3 UR6, UPT, UPT, -UR4, 0x100000, URZ ;  /* 0x0010000004067890 */ /* 0x000fc8000fffe1ff */
[----:B------:R-:W-:Y:S02]  /*1930*/  USHF.L.U32 UR7, UR6, 0xb, URZ ;  /* 0x0000000b06077899 */ /* 0x000fe400080006ff */
[----:B------:R-:W-:Y:S02]  /*1940*/  USHF.L.U32 UR6, UR6, 0x1, URZ ;  /* 0x0000000106067899 */ /* 0x000fe400080006ff */
[----:B------:R-:W-:-:S04]  /*1950*/  UIADD3 UR4, UPT, UPT, -UR4, 0x100000, URZ ;  /* 0x0010000004047890 */ /* 0x000fc8000fffe1ff */
[----:B------:R-:W-:Y:S02]  /*1960*/  USHF.L.U32 UR5, UR4, 0xb, URZ ;  /* 0x0000000b04057899 */ /* 0x000fe400080006ff */
[----:B------:R-:W-:Y:S01]  /*1970*/  USHF.L.U32 UR4, UR4, 0x1, URZ ;  /* 0x0000000104047899 */ /* 0x000fe200080006ff */
[----:B------:R-:W2:Y:S03]  /*1980*/  FENCE.VIEW.ASYNC.S ;  /* 0x00000000000073c6 */ /* 0x000ea60000000000 */
[----:B--2---:R2:W3:Y:S08]  /*1990*/  SYNCS.EXCH.64 URZ, [UR8+0x28010], UR6 ;  /* 0x0280100608ff75b2 */ /* 0x0044f00008000100 */
[----:B------:R2:W5:Y:S01]  /*19a0*/  SYNCS.EXCH.64 URZ, [UR8+0x28030], UR4 ;  /* 0x0280300408ff75b2 */ /* 0x0005620008000100 */
[----:B------:R-:W-:Y:S01]  /*19b0*/  NOP ;  /* 0x0000000000007918 */ /* 0x000fe20000000000 */
.L_x_56:
[----:B--2---:R-:W-:Y:S05]  /*19c0*/  BSYNC.RECONVERGENT B4 ;  /* 0x0000000000047941 */ /* 0x004fea0003800200 */
.L_x_55:
[----:B---3-5:R-:W-:Y:S01]  /*19d0*/  BAR.SYNC.DEFER_BLOCKING 0x0 ;  /* 0x0000000000007b1d */ /* 0x028fe20000010000 */
[----:B------:R-:W-:Y:S01]  /*19e0*/  UIADD3 UR6, UPT, UPT, UR8, 0x28020, URZ ;  /* 0x0002802008067890 */ /* 0x000fe2000fffe0ff */
[----:B------:R-:W-:Y:S01]  /*19f0*/  ISETP.GE.AND P0, PT, R10, 0x1, PT ;  /* 0x000000010a00780c */ /* 0x000fe20003f06270 */
[----:B------:R-:W-:-:S03]  /*1a00*/  USHF.L.U32 UR7, UR13, 0x6, URZ ;  /* 0x000000060d077899 */ /* 0x000fc600080006ff */
        /* <DEDUP_REMOVED lines=13> */
.L_x_58:
[----:B--2---:R-:W-:Y:S05]  /*1ae0*/  BSYNC.RECONVERGENT B4 ;  /* 0x0000000000047941 */ /* 0x004fea0003800200 */
.L_x_57:
[----:B------:R-:W-:Y:S05]  /*1af0*/  @!P0 BRA `(.L_x_59) ;  /* 0x0000000800908947 */ /* 0x000fea0003800000 */
[----:B---3-5:R-:W-:Y:S01]  /*1b00*/  BAR.SYNC.DEFER_BLOCKING 0x0 ;  /* 0x0000000000007b1d */ /* 0x028fe20000010000 */
[----:B------:R-:W-:Y:S01]  /*1b10*/  ELECT P1, URZ, PT ;  /* 0x0000000000ff782f */ /* 0x000fe20003820000 */
[----:B------:R-:W-:Y:S01]  /*1b20*/  @!P3 IMAD.MOV.U32 R2, RZ, RZ, 0xa000 ;  /* 0x0000a000ff02b424 */ /* 0x000fe200078e00ff */
[----:B------:R-:W-:Y:S02]  /*1b30*/  UIADD3 UR16, UPT, UPT, UR8, 0x20000, URZ ;  /* 0x0002000008107890 */ /* 0x000fe4000fffe0ff */
[----:B------:R-:W-:Y:S01]  /*1b40*/  ISETP.LT.U32.AND P1, PT, R68, 0x20, P1 ;  /* 0x000000204400780c */ /* 0x000fe20000f21070 */
[----:B------:R-:W-:Y:S01]  /*1b50*/  UMOV UR19, UR7 ;  /* 0x0000000700137c82 */ /* 0x000fe20008000000 */
[----:B------:R-:W-:Y:S01]  /*1b60*/  ELECT P0, URZ, PT ;  /* 0x0000000000ff782f */ /* 0x000fe20003800000 */
[----:B------:R-:W-:-:S03]  /*1b70*/  ULOP3.LUT UR4, UR12, 0x3, URZ, 0xc0, !UPT ;  /* 0x000000030c047892 */ /* 0x000fc6000f8ec0ff */
[----:B------:R-:W-:Y:S01]  /*1b80*/  ISETP.LT.U32.AND P0, PT, R68, 0x80, P0 ;  /* 0x000000804400780c */ /* 0x000fe20000701070 */
[----:B------:R-:W-:Y:S02]  /*1b90*/  ULEA UR28, UR4, UR8, 0xd ;  /* 0x00000008041c7291 */ /* 0x000fe4000f8e68ff */
[----:B------:R-:W-:-:S04]  /*1ba0*/  ULEA UR30, UR4, UR9, 0x6 ;  /* 0x00000009041e7291 */ /* 0x000fc8000f8e30ff */
[----:B------:R-:W-:Y:S01]  /*1bb0*/  VOTEU.ANY UP0, P1 ;  /* 0x0000000000ff7886 */ /* 0x000fe20000800100 */
[----:B------:R-:W-:-:S04]  /*1bc0*/  VOTEU.ANY UP2, P1 ;  /* 0x0000000000ff7886 */ /* 0x000fc80000840100 */
[----:B------:R-:W-:Y:S02]  /*1bd0*/  @UP0 UIADD3 UR17, UPT, UPT, UR8, 0x28000, URZ ;  /* 0x0002800008110890 */ /* 0x000fe4000fffe0ff */
[----:B------:R2:W-:Y:S01]  /*1be0*/  @!P3 SYNCS.ARRIVE.TRANS64 RZ, [UR8+0x28000], R2 ;  /* 0x02800002ffffb9a7 */ /* 0x0005e20008000008 */
[----:B------:R-:W-:Y:S01]  /*1bf0*/  @UP0 UMOV UR18, URZ ;  /* 0x000000ff00120c82 */ /* 0x000fe20008000000 */
[----:B------:R-:W-:Y:S01]  /*1c00*/  BAR.SYNC.DEFER_BLOCKING 0x0 ;  /* 0x0000000000007b1d */ /* 0x000fe20000010000 */
[----:B------:R-:W-:-:S05]  /*1c10*/  UISETP.NE.U32.AND UP0, UPT, UR12, URZ, UPT ;  /* 0x000000ff0c00728c */ /* 0x000fca000bf05070 */
[----:B------:R-:W-:Y:S01]  /*1c20*/  VOTEU.ANY UP1, P0 ;  /* 0x0000000000ff7886 */ /* 0x000fe20000020100 */
[----:B------:R-:W-:-:S04]  /*1c30*/  VOTEU.ANY UP3, P0 ;  /* 0x0000000000ff7886 */ /* 0x000fc80000060100 */
[----:B------:R-:W-:Y:S01]  /*1c40*/  @UP1 UIADD3 UR29, UPT, UPT, UR8, 0x28000, URZ ;  /* 0x00028000081d1890 */ /* 0x000fe2000fffe0ff */
[----:B------:R-:W-:Y:S01]  /*1c50*/  @UP1 UMOV UR31, URZ ;  /* 0x000000ff001f1c82 */ /* 0x000fe20008000000 */
[----:B------:R2:W-:Y:S01]  /*1c60*/  @UP2 UTMALDG.2D [UR16], [UR20] ;  /* 0x00000010140025b4 */ /* 0x0005e20008008000 */
[----:B------:R3:W-:Y:S06]  /*1c70*/  MEMBAR.ALL.CTA ;  /* 0x0000000000007992 */ /* 0x0007ec0000008000 */
[----:B---3--:R-:W3:Y:S02]  /*1c80*/  FENCE.VIEW.ASYNC.S ;  /* 0x00000000000073c6 */ /* 0x008ee40000000000 */
[----:B---3--:R-:W-:Y:S06]  /*1c90*/  BAR.SYNC.DEFER_BLOCKING 0x0 ;  /* 0x0000000000007b1d */ /* 0x008fec0000010000 */
[----:B------:R2:W-:Y:S02]  /*1ca0*/  @UP3 UTMALDG.2D [UR28], [UR22] ;  /* 0x0000001c160035b4 */ /* 0x0005e40008008000 */
[----:B------:R-:W-:Y:S06]  /*1cb0*/  BAR.SYNC.DEFER_BLOCKING 0x0 ;  /* 0x0000000000007b1d */ /* 0x000fec0000010000 */
[----:B------:R-:W3:Y:S02]  /*1cc0*/  SYNCS.PHASECHK.TRANS64.TRYWAIT P0, [UR8+0x28000], RZ ;  /* 0x028000ffff0075a7 */ /* 0x000ee40008001108 */
[----:B--23--:R-:W-:Y:S05]  /*1cd0*/  @!P0 BRA `(.L_x_60) ;  /* 0x0000001000608947 */ /* 0x00cfea0003800000 */
.L_x_78:
[----:B------:R-:W-:Y:S05]  /*1ce0*/  BRA.U UP0, `(.L_x_61) ;  /* 0x0000000100787547 */ /* 0x000fea000b800000 */
[----:B------:R-:W-:Y:S02]  /*1cf0*/  USHF.R.U32.HI UR14, URZ, 0x4, UR16 ;  /* 0x00000004ff0e7899 */ /* 0x000fe40008011610 */
[----:B------:R-:W-:Y:S02]  /*1d00*/  USHF.R.U32.HI UR13, URZ, 0x4, UR8 ;  /* 0x00000004ff0d7899 */ /* 0x000fe40008011608 */
[----:B------:R-:W-:Y:S02]  /*1d10*/  USGXT.U32 UR14, UR14, 0xe ;  /* 0x0000000e0e0e789a */ /* 0x000fe40008000000 */
[----:B------:R-:W-:Y:S02]  /*1d20*/  USGXT.U32 UR13, UR13, 0xe ;  /* 0x0000000e0d0d789a */ /* 0x000fe40008000000 */
[----:B------:R-:W-:Y:S02]  /*1d30*/  UIADD3 UR32, UP0, UPT, UR14, 0x2, URZ ;  /* 0x000000020e207890 */ /* 0x000fe4000ff1e0ff */
[----:B------:R-:W-:Y:S01]  /*1d40*/  UIADD3 UR30, UP1, UPT, UR13, 0x2000080, URZ ;  /* 0x020000800d1e7890 */ /* 0x000fe2000ff3e0ff */
[----:B------:R-:W-:Y:S01]  /*1d50*/  UMOV UR4, URZ ;  /* 0x000000ff00047c82 */ /* 0x000fe20008000000 */
[----:B------:R-:W-:Y:S01]  /*1d60*/  UMOV UR5, URZ ;  /* 0x000000ff00057c82 */ /* 0x000fe20008000000 */
[----:B------:R-:W-:-:S02]  /*1d70*/  UIADD3.X UR33, UPT, UPT, UR4, 0x40004040, URZ, UP0, !UPT ;  /* 0x4000404004217890 */ /* 0x000fc400087fe4ff */
[----:B------:R-:W-:Y:S02]  /*1d80*/  UIADD3.X UR31, UPT, UPT, UR5, 0x40004040, URZ, UP1, !UPT ;  /* 0x40004040051f7890 */ /* 0x000fe40008ffe4ff */
[----:B------:R-:W-:Y:S02]  /*1d90*/  ULOP3.LUT UR4, UR13, 0x2000000, URZ, 0xfc, !UPT ;  /* 0x020000000d047892 */ /* 0x000fe4000f8efcff */
[----:B------:R-:W-:Y:S02]  /*1da0*/  UIADD3.64 UR16, UPT, UPT, UR32, 0x2, URZ ;  /* 0x0000000220107897 */ /* 0x000fe4000fffe0ff */
[----:B------:R-:W-:Y:S02]  /*1db0*/  UIADD3.64 UR18, UPT, UPT, UR30, 0x80, URZ ;  /* 0x000000801e127897 */ /* 0x000fe4000fffe0ff */
[----:B------:R-:W-:Y:S02]  /*1dc0*/  UIADD3.64 UR26, UPT, UPT, UR32, 0x4, URZ ;  /* 0x00000004201a7897 */ /* 0x000fe4000fffe0ff */
[----:B------:R-:W-:Y:S01]  /*1dd0*/  UIADD3.64 UR28, UPT, UPT, UR30, 0x100, URZ ;  /* 0x000001001e1c7897 */ /* 0x000fe2000fffe0ff */
[----:B------:R-:W-:Y:S01]  /*1de0*/  UMOV UR34, 0x0 ;  /* 0x0000000000227882 */ /* 0x000fe20000000000 */
[----:B------:R-:W-:Y:S01]  /*1df0*/  UMOV UR35, 0x4410490 ;  /* 0x0441049000237882 */ /* 0x000fe20000000000 */
[----:B------:R-:W-:Y:S01]  /*1e00*/  UMOV UR15, 0x40004040 ;  /* 0x40004040000f7882 */ /* 0x000fe20000000000 */
[----:B------:R-:W-:Y:S01]  /*1e10*/  UMOV UR5, 0x40004040 ;  /* 0x4000404000057882 */ /* 0x000fe20000000000 */
[----:B------:R-:W-:Y:S01]  /*1e20*/  UMOV UR36, 0x0 ;  /* 0x0000000000247882 */ /* 0x000fe20000000000 */
[----:B------:R-:W-:Y:S01]  /*1e30*/  UMOV UR37, 0x4410490 ;  /* 0x0441049000257882 */ /* 0x000fe20000000000 */
[----:B------:R-:W-:Y:S01]  /*1e40*/  UMOV UR38, 0x0 ;  /* 0x0000000000267882 */ /* 0x000fe20000000000 */
[----:B------:R-:W-:Y:S01]  /*1e50*/  UMOV UR39, 0x4410490 ;  /* 0x0441049000277882 */ /* 0x000fe20000000000 */
[----:B------:R2:W-:Y:S01]  /*1e60*/  UTCHMMA gdesc[UR14], gdesc[UR4], tmem[UR24], tmem[UR34], idesc[UR35], !UPT ;  /* 0x00ff22040e0075ea */ /* 0x0005e2000f800018 */
[----:B------:R-:W-:Y:S01]  /*1e70*/  UMOV UR40, 0x0 ;  /* 0x0000000000287882 */ /* 0x000fe20000000000 */
[----:B------:R-:W-:Y:S01]  /*1e80*/  UMOV UR41, 0x4410490 ;  /* 0x0441049000297882 */ /* 0x000fe20000000000 */
[----:B------:R2:W-:Y:S01]  /*1e90*/  UTCHMMA gdesc[UR32], gdesc[UR30], tmem[UR24], tmem[UR36], idesc[UR37], UPT ;  /* 0x00ff241e200075ea */ /* 0x0005e2000b800018 */
[----:B------:R2:W-:Y:S01]  /*1ea0*/  UTCHMMA gdesc[UR16], gdesc[UR18], tmem[UR24], tmem[UR38], idesc[UR39], UPT ;  /* 0x00ff2612100075ea */ /* 0x0005e2000b800018 */
[----:B------:R2:W-:Y:S01]  /*1eb0*/  UTCHMMA gdesc[UR26], gdesc[UR28], tmem[UR24], tmem[UR40], idesc[UR41], UPT ;  /* 0x00ff281c1a0075ea */ /* 0x0005e2000b800018 */
[----:B------:R-:W-:Y:S01]  /*1ec0*/  NOP ;  /* 0x0000000000007918 */ /* 0x000fe20000000000 */
.L_x_61:
[----:B------:R-:W-:Y:S01]  /*1ed0*/  ELECT P0, URZ, PT ;  /* 0x0000000000ff782f */ /* 0x000fe20003800000 */
[----:B--2---:R-:W-:Y:S01]  /*1ee0*/  UMOV UR4, UR6 ;  /* 0x0000000600047c82 */ /* 0x004fe20008000000 */
[----:B------:R-:W-:Y:S02]  /*1ef0*/  UMOV UR5, URZ ;  /* 0x000000ff00057c82 */ /* 0x000fe40008000000 */
[----:B------:R-:W-:-:S13]  /*1f00*/  ISETP.LT.U32.AND P0, PT, R68, 0x20, P0 ;  /* 0x000000204400780c */ /* 0x000fda0000701070 */
[----:B------:R-:W-:Y:S01]  /*1f10*/  VOTEU.ANY UP0, P0 ;  /* 0x0000000000ff7886 */ /* 0x000fe20000000100 */
[----:B------:R-:W-:Y:S01]  /*1f20*/  VOTEU.ANY UP1, P0 ;  /* 0x0000000000ff7886 */ /* 0x000fe20000020100 */
[----:B------:R-:W-:-:S03]  /*1f30*/  ISETP.GE.U32.AND P0, PT, R10, 0x41, PT ;  /* 0x000000410a00780c */ /* 0x000fc60003f06070 */
[----:B------:R-:W-:Y:S02]  /*1f40*/  @UP0 UMOV UR4, UR4 ;  /* 0x0000000400040c82 */ /* 0x000fe40008000000 */
[----:B------:R2:W-:Y:S01]  /*1f50*/  @UP1 UTCBAR [UR4], URZ ;  /* 0x000000ff040013e9 */ /* 0x0005e200080000ff */
[----:B------:R-:W-:Y:S06]  /*1f60*/  BAR.SYNC.DEFER_BLOCKING 0x0 ;  /* 0x0000000000007b1d */ /* 0x000fec0000010000 */
[----:B------:R-:W3:Y:S02]  /*1f70*/  SYNCS.PHASECHK.TRANS64.TRYWAIT P1, [UR8+0x28020], RZ ;  /* 0x028020ffff0075a7 */ /* 0x000ee40008021108 */
[----:B--23--:R-:W-:Y:S05]  /*1f80*/  @!P1 BRA `(.L_x_62) ;  /* 0x0000000c00c09947 */ /* 0x00cfea0003800000 */
.L_x_79:
[----:B------:R-:W-:Y:S01]  /*1f90*/  IMAD.MOV.U32 R2, RZ, RZ, RZ ;  /* 0x000000ffff027224 */ /* 0x000fe200078e00ff */
[----:B------:R-:W-:Y:S06]  /*1fa0*/  @!P0 BRA `(.L_x_59) ;  /* 0x0000000400648947 */ /* 0x000fec0003800000 */
[----:B------:R-:W2:Y:S01]  /*1fb0*/  LDCU UR25, c[0x0][0x3a0] ;  /* 0x00007400ff1977ac */ /* 0x000ea20008000800 */
[----:B------:R-:W-:Y:S01]  /*1fc0*/  UMOV UR13, 0x1 ;  /* 0x00000001000d7882 */ /* 0x000fe20000000000 */
[----:B------:R-:W-:-:S05]  /*1fd0*/  UMOV UR6, 0x40 ;  /* 0x0000004000067882 */ /* 0x000fca0000000000 */
.L_x_66:
[----:B------:R-:W-:Y:S01]  /*1fe0*/  BAR.SYNC.DEFER_BLOCKING 0x0 ;  /* 0x0000000000007b1d */ /* 0x000fe20000010000 */
[----:B------:R-:W-:Y:S01]  /*1ff0*/  ULEA UR17, UR13, UR8, 0x3 ;  /* 0x000000080d117291 */ /* 0x000fe2000f8e18ff */
[----:B------:R-:W-:Y:S01]  /*2000*/  @!P3 IMAD.MOV.U32 R3, RZ, RZ, 0xa000 ;  /* 0x0000a000ff03b424 */ /* 0x000fe200078e00ff */
[----:B------:R-:W-:Y:S01]  /*2010*/  ELECT P1, URZ, PT ;  /* 0x0000000000ff782f */ /* 0x000fe20003820000 */
[----:B------:R-:W-:-:S03]  /*2020*/  ULEA UR4, UR13, UR8, 0xd ;  /* 0x000000080d047291 */ /* 0x000fc6000f8e68ff */
[----:B------:R-:W-:Y:S02]  /*2030*/  ISETP.LT.U32.AND P1, PT, R68, 0x20, P1 ;  /* 0x000000204400780c */ /* 0x000fe40000f21070 */
[----:B------:R-:W-:Y:S01]  /*2040*/  ELECT P0, URZ, PT ;  /* 0x0000000000ff782f */ /* 0x000fe20003800000 */
[----:B------:R-:W-:-:S03]  /*2050*/  UIADD3 UR4, UPT, UPT, UR4, 0x20000, URZ ;  /* 0x0002000004047890 */ /* 0x000fc6000fffe0ff */
[----:B------:R-:W-:Y:S01]  /*2060*/  ISETP.LT.U32.AND P0, PT, R68, 0x80, P0 ;  /* 0x000000804400780c */ /* 0x000fe20000701070 */
[----:B------:R-:W-:Y:S02]  /*2070*/  ULEA UR14, UR13, UR8, 0xf ;  /* 0x000000080d0e7291 */ /* 0x000fe4000f8e78ff */
[----:B------:R-:W-:Y:S01]  /*2080*/  ULOP3.LUT UR15, UR12, 0x3, URZ, 0xc0, !UPT ;  /* 0x000000030c0f7892 */ /* 0x000fe2000f8ec0ff */
[----:B------:R-:W-:-:S03]  /*2090*/  UMOV UR31, UR6 ;  /* 0x00000006001f7c82 */ /* 0x000fc60008000000 */
[----:B------:R-:W-:Y:S01]  /*20a0*/  ULEA UR28, UR15, UR14, 0xd ;  /* 0x0000000e0f1c7291 */ /* 0x000fe2000f8e68ff */
[----:B------:R-:W-:Y:S01]  /*20b0*/  VOTEU.ANY UP0, P1 ;  /* 0x0000000000ff7886 */ /* 0x000fe20000800100 */
[----:B------:R-:W-:Y:S01]  /*20c0*/  ULEA UR30, UR15, UR9, 0x6 ;  /* 0x000000090f1e7291 */ /* 0x000fe2000f8e30ff */
[----:B------:R3:W-:Y:S03]  /*20d0*/  @!P3 SYNCS.ARRIVE.TRANS64 RZ, [UR17+0x28000], R3 ;  /* 0x02800003ffffb9a7 */ /* 0x0007e60008000011 */
[----:B------:R-:W-:Y:S01]  /*20e0*/  VOTEU.ANY UP1, P0 ;  /* 0x0000000000ff7886 */ /* 0x000fe20000020100 */
[----:B------:R-:W-:Y:S01]  /*20f0*/  @UP0 UIADD3 UR5, UPT, UPT, UR17, 0x28000, URZ ;  /* 0x0002800011050890 */ /* 0x000fe2000fffe0ff */
[----:B------:R-:W-:Y:S01]  /*2100*/  VOTEU.ANY UP0, P1 ;  /* 0x0000000000ff7886 */ /* 0x000fe20000800100 */
[----:B------:R-:W-:Y:S02]  /*2110*/  BAR.SYNC.DEFER_BLOCKING 0x0 ;  /* 0x0000000000007b1d */ /* 0x000fe40000010000 */
[----:B------:R-:W-:Y:S01]  /*2120*/  @UP1 UIADD3 UR29, UPT, UPT, UR17, 0x28000, URZ ;  /* 0x00028000111d1890 */ /* 0x000fe2000fffe0ff */
[----:B---3--:R-:W-:-:S03]  /*2130*/  IMAD.U32 R3, R2, -0x80000000, RZ ;  /* 0x8000000002037824 */ /* 0x008fc600078e00ff */
[----:B------:R-:W-:Y:S01]  /*2140*/  VOTEU.ANY UP1, P0 ;  /* 0x0000000000ff7886 */ /* 0x000fe20000020100 */
[----:B------:R3:W-:Y:S01]  /*2150*/  @UP0 UTMALDG.2D [UR4], [UR20] ;  /* 0x00000004140005b4 */ /* 0x0007e20008008000 */
[----:B------:R-:W-:Y:S01]  /*2160*/  UISETP.NE.U32.AND UP0, UPT, UR12, URZ, UPT ;  /* 0x000000ff0c00728c */ /* 0x000fe2000bf05070 */
[----:B------:R5:W-:Y:S06]  /*2170*/  MEMBAR.ALL.CTA ;  /* 0x0000000000007992 */ /* 0x000bec0000008000 */
[----:B-----5:R-:W5:Y:S02]  /*2180*/  FENCE.VIEW.ASYNC.S ;  /* 0x00000000000073c6 */ /* 0x020f640000000000 */
[----:B-----5:R-:W-:Y:S06]  /*2190*/  BAR.SYNC.DEFER_BLOCKING 0x0 ;  /* 0x0000000000007b1d */ /* 0x020fec0000010000 */
[----:B------:R3:W-:Y:S02]  /*21a0*/  @UP1 UTMALDG.2D [UR28], [UR22] ;  /* 0x0000001c160015b4 */ /* 0x0007e40008008000 */
[----:B------:R-:W-:Y:S06]  /*21b0*/  BAR.SYNC.DEFER_BLOCKING 0x0 ;  /* 0x0000000000007b1d */ /* 0x000fec0000010000 */
[----:B------:R-:W5:Y:S02]  /*21c0*/  SYNCS.PHASECHK.TRANS64.TRYWAIT P0, [UR17+0x28000], R3 ;  /* 0x02800003ff0075a7 */ /* 0x000f640008001111 */
[----:B---3-5:R-:W-:Y:S05]  /*21d0*/  @!P0 BRA `(.L_x_63) ;  /* 0x0000000c00388947 */ /* 0x028fea0003800000 */
.L_x_80:
        /* <DEDUP_REMOVED lines=11> */
[----:B------:R-:W-:Y:S02]  /*2290*/  UIADD3 UR28, UP0, UPT, UR18, 0x2, URZ ;  /* 0x00000002121c7890 */ /* 0x000fe4000ff1e0ff */
[----:B------:R-:W-:Y:S02]  /*22a0*/  UIADD3 UR30, UP1, UPT, UR26, 0x80, URZ ;  /* 0x000000801a1e7890 */ /* 0x000fe4000ff3e0ff */
[----:B------:R-:W-:Y:S02]  /*22b0*/  UIADD3 UR32, UP2, UPT, UR18, 0x4, URZ ;  /* 0x0000000412207890 */ /* 0x000fe4000ff5e0ff */
[----:B------:R-:W-:Y:S02]  /*22c0*/  UIADD3 UR34, UP3, UPT, UR26, 0x100, URZ ;  /* 0x000001001a227890 */ /* 0x000fe4000ff7e0ff */
[----:B------:R-:W-:-:S02]  /*22d0*/  ULOP3.LUT UR4, UR15, 0x2000000, URZ, 0xfc, !UPT ;  /* 0x020000000f047892 */ /* 0x000fc4000f8efcff */
[----:B------:R-:W-:Y:S02]  /*22e0*/  UIADD3.X UR29, UPT, UPT, UR19, URZ, URZ, UP0, !UPT ;  /* 0x000000ff131d7290 */ /* 0x000fe400087fe4ff */
[----:B------:R-:W-:Y:S02]  /*22f0*/  UIADD3.X UR31, UPT, UPT, UR27, URZ, URZ, UP1, !UPT ;  /* 0x000000ff1b1f7290 */ /* 0x000fe40008ffe4ff */
[----:B------:R-:W-:Y:S02]  /*2300*/  UIADD3.X UR33, UPT, UPT, UR19, URZ, URZ, UP2, !UPT ;  /* 0x000000ff13217290 */ /* 0x000fe400097fe4ff */
[----:B------:R-:W-:Y:S01]  /*2310*/  UIADD3.X UR35, UPT, UPT, UR27, URZ, URZ, UP3, !UPT ;  /* 0x000000ff1b237290 */ /* 0x000fe20009ffe4ff */
        /* <DEDUP_REMOVED lines=8> */
[----:B------:R3:W-:Y:S01]  /*23a0*/  UTCHMMA gdesc[UR14], gdesc[UR4], tmem[UR24], tmem[UR36], idesc[UR37], UPT ;  /* 0x00ff24040e0075ea */ /* 0x0007e2000b800018 */
[----:B------:R-:W-:Y:S01]  /*23b0*/  UMOV UR42, 0x0 ;  /* 0x00000000002a7882 */ /* 0x000fe20000000000 */
[----:B------:R-:W-:Y:S01]  /*23c0*/  UMOV UR43, 0x4410490 ;  /* 0x04410490002b7882 */ /* 0x000fe20000000000 */
[----:B------:R3:W-:Y:S01]  /*23d0*/  UTCHMMA gdesc[UR18], gdesc[UR26], tmem[UR24], tmem[UR38], idesc[UR39], UPT ;  /* 0x00ff261a120075ea */ /* 0x0007e2000b800018 */
[----:B------:R3:W-:Y:S01]  /*23e0*/  UTCHMMA gdesc[UR28], gdesc[UR30], tmem[UR24], tmem[UR40], idesc[UR41], UPT ;  /* 0x00ff281e1c0075ea */ /* 0x0007e2000b800018 */
[----:B------:R3:W-:Y:S01]  /*23f0*/  UTCHMMA gdesc[UR32], gdesc[UR34], tmem[UR24], tmem[UR42], idesc[UR43], UPT ;  /* 0x00ff2a22200075ea */ /* 0x0007e2000b800018 */
[----:B------:R-:W-:Y:S01]  /*2400*/  NOP ;  /* 0x0000000000007918 */ /* 0x000fe20000000000 */
.L_x_64:
[----:B------:R-:W-:Y:S01]  /*2410*/  ELECT P0, URZ, PT ;  /* 0x0000000000ff782f */ /* 0x000fe20003800000 */
[----:B---3--:R-:W-:-:S03]  /*2420*/  UIADD3 UR4, UPT, UPT, UR17, 0x28020, URZ ;  /* 0x0002802011047890 */ /* 0x008fc6000fffe0ff */
[----:B------:R-:W-:Y:S01]  /*2430*/  ISETP.LT.U32.AND P0, PT, R68, 0x20, P0 ;  /* 0x000000204400780c */ /* 0x000fe20000701070 */
[----:B------:R-:W-:-:S12]  /*2440*/  UMOV UR5, URZ ;  /* 0x000000ff00057c82 */ /* 0x000fd80008000000 */
[----:B------:R-:W-:Y:S01]  /*2450*/  VOTEU.ANY UP0, P0 ;  /* 0x0000000000ff7886 */ /* 0x000fe20000000100 */
[----:B------:R-:W-:-:S04]  /*2460*/  VOTEU.ANY UP1, P0 ;  /* 0x0000000000ff7886 */ /* 0x000fc80000020100 */
[----:B------:R-:W-:Y:S02]  /*2470*/  @UP0 UMOV UR4, UR4 ;  /* 0x0000000400040c82 */ /* 0x000fe40008000000 */
[----:B------:R3:W-:Y:S01]  /*2480*/  @UP1 UTCBAR [UR4], URZ ;  /* 0x000000ff040013e9 */ /* 0x0007e200080000ff */
[----:B------:R-:W-:Y:S06]  /*2490*/  BAR.SYNC.DEFER_BLOCKING 0x0 ;  /* 0x0000000000007b1d */ /* 0x000fec0000010000 */
[----:B------:R-:W5:Y:S02]  /*24a0*/  SYNCS.PHASECHK.TRANS64.TRYWAIT P0, [UR17+0x28020], R3 ;  /* 0x02802003ff0075a7 */ /* 0x000f640008001111 */
[----:B---3-5:R-:W-:Y:S05]  /*24b0*/  @!P0 BRA `(.L_x_65) ;  /* 0x00000008008c8947 */ /* 0x028fea0003800000 */
.L_x_81:
[----:B------:R-:W-:Y:S02]  /*24c0*/  UIADD3 UR13, UPT, UPT, UR13, 0x1, URZ ;  /* 0x000000010d0d7890 */ /* 0x000fe4000fffe0ff */
[----:B------:R-:W-:Y:S02]  /*24d0*/  UIADD3 UR6, UPT, UPT, UR6, 0x40, URZ ;  /* 0x0000004006067890 */ /* 0x000fe4000fffe0ff */
[----:B------:R-:W-:-:S04]  /*24e0*/  UISETP.NE.U32.AND UP0, UPT, UR13, 0x4, UPT ;  /* 0x000000040d00788c */ /* 0x000fc8000bf05070 */
[----:B------:R-:W-:Y:S02]  /*24f0*/  USEL UR13, UR13, URZ, UP0 ;  /* 0x000000ff0d0d7287 */ /* 0x000fe40008000000 */
[----:B------:R-:W-:Y:S02]  /*2500*/  USEL UR4, URZ, 0x1, UP0 ;  /* 0x00000001ff047887 */ /* 0x000fe40008000000 */
[----:B--2---:R-:W-:-:S04]  /*2510*/  UISETP.GE.AND UP0, UPT, UR6, UR25, UPT ;  /* 0x000000190600728c */ /* 0x004fc8000bf06270 */
[----:B------:R-:W-:-:S05]  /*2520*/  LOP3.LUT R2, R2, UR4, RZ, 0x3c, !PT ;  /* 0x0000000402027c12 */ /* 0x000fca000f8e3cff */
[----:B------:R-:W-:Y:S05]  /*2530*/  BRA.U !UP0, `(.L_x_66) ;  /* 0xfffffff908a87547 */ /* 0x000fea000b83ffff */
.L_x_59:
[----:B---3-5:R-:W-:Y:S06]  /*2540*/  BAR.SYNC.DEFER_BLOCKING 0x0 ;  /* 0x0000000000007b1d */ /* 0x028fec0000010000 */
[----:B------:R-:W-:Y:S04]  /*2550*/  BSSY.RECONVERGENT B4, `(.L_x_67) ;  /* 0x0000004000047945 */ /* 0x000fe80003800200 */
[----:B------:R-:W-:Y:S05]  /*2560*/  @P3 BRA `(.L_x_68) ;  /* 0x0000000000083947 */ /* 0x000fea0003800000 */
[----:B------:R-:W2:Y:S02]  /*2570*/  SYNCS.CCTL.IV [UR8+0x28000] ;  /* 0x02800000ff0079b1 */ /* 0x000ea40008000008 */
[----:B--2---:R-:W2:Y:S02]  /*2580*/  SYNCS.CCTL.IV [UR8+0x28020] ;  /* 0x02802000ff0079b1 */ /* 0x004ea40008000008 */
.L_x_68:
[----:B------:R-:W-:Y:S05]  /*2590*/  BSYNC.RECONVERGENT B4 ;  /* 0x0000000000047941 */ /* 0x000fea0003800200 */
.L_x_67:
[----:B--2---:R-:W-:Y:S06]  /*25a0*/  BAR.SYNC.DEFER_BLOCKING 0x0 ;  /* 0x0000000000007b1d */ /* 0x004fec0000010000 */
[----:B------:R-:W-:Y:S04]  /*25b0*/  BSSY.RECONVERGENT B4, `(.L_x_69) ;  /* 0x0000004000047945 */ /* 0x000fe80003800200 */
[----:B------:R-:W-:Y:S05]  /*25c0*/  @P3 BRA `(.L_x_70) ;  /* 0x0000000000083947 */ /* 0x000fea0003800000 */
[----:B------:R-:W2:Y:S02]  /*25d0*/  SYNCS.CCTL.IV [UR8+0x28008] ;  /* 0x02800800ff0079b1 */ /* 0x000ea40008000008 */
[----:B--2---:R-:W2:Y:S02]  /*25e0*/  SYNCS.CCTL.IV [UR8+0x28028] ;  /* 0x02802800ff0079b1 */ /* 0x004ea40008000008 */
.L_x_70:
[----:B------:R-:W-:Y:S05]  /*25f0*/  BSYNC.RECONVERGENT B4 ;  /* 0x0000000000047941 */ /* 0x000fea0003800200 */
.L_x_69:
[----:B--2---:R-:W-:Y:S06]  /*2600*/  BAR.SYNC.DEFER_BLOCKING 0x0 ;  /* 0x0000000000007b1d */ /* 0x004fec0000010000 */
[----:B------:R-:W-:Y:S04]  /*2610*/  BSSY.RECONVERGENT B4, `(.L_x_71) ;  /* 0x0000004000047945 */ /* 0x000fe80003800200 */
[----:B------:R-:W-:Y:S05]  /*2620*/  @P3 BRA `(.L_x_72) ;  /* 0x0000000000083947 */ /* 0x000fea0003800000 */
[----:B------:R-:W2:Y:S02]  /*2630*/  SYNCS.CCTL.IV [UR8+0x28010] ;  /* 0x02801000ff0079b1 */ /* 0x000ea40008000008 */
[----:B--2---:R-:W2:Y:S02]  /*2640*/  SYNCS.CCTL.IV [UR8+0x28030] ;  /* 0x02803000ff0079b1 */ /* 0x004ea40008000008 */
.L_x_72:
[----:B------:R-:W-:Y:S05]  /*2650*/  BSYNC.RECONVERGENT B4 ;  /* 0x0000000000047941 */ /* 0x000fea0003800200 */
.L_x_71:
[----:B--2---:R-:W-:Y:S06]  /*2660*/  BAR.SYNC.DEFER_BLOCKING 0x0 ;  /* 0x0000000000007b1d */ /* 0x004fec0000010000 */
[----:B------:R-:W-:Y:S04]  /*2670*/  BSSY.RECONVERGENT B4, `(.L_x_73) ;  /* 0x0000004000047945 */ /* 0x000fe80003800200 */
[----:B------:R-:W-:Y:S05]  /*2680*/  @P3 BRA `(.L_x_74) ;  /* 0x0000000000083947 */ /* 0x000fea0003800000 */
[----:B------:R-:W2:Y:S02]  /*2690*/  SYNCS.CCTL.IV [UR8+0x28018] ;  /* 0x02801800ff0079b1 */ /* 0x000ea40008000008 */
[----:B--2---:R-:W2:Y:S02]  /*26a0*/  SYNCS.CCTL.IV [UR8+0x28038] ;  /* 0x02803800ff0079b1 */ /* 0x004ea40008000008 */
.L_x_74:
[----:B------:R-:W-:Y:S05]  /*26b0*/  BSYNC.RECONVERGENT B4 ;  /* 0x0000000000047941 */ /* 0x000fea0003800200 */
.L_x_73:
[----:B------:R-:W-:Y:S01]  /*26c0*/  ULOP3.LUT UR5, UR12, 0x3, URZ, 0xc0, !UPT ;  /* 0x000000030c057892 */ /* 0x000fe2000f8ec0ff */
[C---:B------:R-:W-:Y:S01]  /*26d0*/  IMAD.SHL.U32 R4, R0.reuse, 0x80, RZ ;  /* 0x0000008000047824 */ /* 0x040fe200078e00ff */
[----:B------:R-:W-:Y:S01]  /*26e0*/  USHF.L.U32 UR12, UR12, 0x5, URZ ;  /* 0x000000050c0c7899 */ /* 0x000fe200080006ff */
[C---:B------:R-:W-:Y:S01]  /*26f0*/  IMAD.SHL.U32 R2, R0.reuse, 0x40, RZ ;  /* 0x0000004000027824 */ /* 0x040fe200078e00ff */
[----:B------:R-:W-:Y:S01]  /*2700*/  ULEA UR4, UR5, UR24, 0x15 ;  /* 0x0000001805047291 */ /* 0x000fe2000f8ea8ff */
[C---:B------:R-:W-:Y:S01]  /*2710*/  IMAD.SHL.U32 R3, R0.reuse, 0x10, RZ ;  /* 0x0000001000037824 */ /* 0x040fe200078e00ff */
[----:B------:R-:W-:Y:S01]  /*2720*/  ULOP3.LUT UR12, UR12, 0x80, URZ, 0xc0, !UPT ;  /* 0x000000800c0c7892 */ /* 0x000fe2000f8ec0ff */
[----:B------:R-:W-:Y:S01]  /*2730*/  IMAD.SHL.U32 R0, R0, 0x200, RZ ;  /* 0x0000020000007824 */ /* 0x000fe200078e00ff */
[----:B------:R-:W-:Y:S02]  /*2740*/  LOP3.LUT R5, R4, 0x4780, RZ, 0xc0, !PT ;  /* 0x0000478004057812 */ /* 0x000fe400078ec0ff */
[----:B------:R-:W-:-:S02]  /*2750*/  ELECT P0, URZ, PT ;  /* 0x0000000000ff782f */ /* 0x000fc40003800000 */
[----:B------:R-:W-:Y:S01]  /*2760*/  LOP3.LUT R2, R2, 0x1800, RZ, 0xc0, !PT ;  /* 0x0000180002027812 */ /* 0x000fe200078ec0ff */
[----:B------:R-:W-:Y:S01]  /*2770*/  UIADD3 UR4, UPT, UPT, UR4, UR12, URZ ;  /* 0x0000000c04047290 */ /* 0x000fe2000fffe0ff */
[----:B------:R-:W-:Y:S01]  /*2780*/  LOP3.LUT R5, R5, 0x2000, R0, 0xf8, !PT ;  /* 0x0000200005057812 */ /* 0x000fe200078ef800 */
[----:B------:R-:W-:Y:S01]  /*2790*/  UMOV UR6, UR7 ;  /* 0x0000000700067c82 */ /* 0x000fe20008000000 */
[----:B------:R-:W-:Y:S02]  /*27a0*/  LOP3.LUT R2, R2, 0x70, R3, 0xf8, !PT ;  /* 0x0000007002027812 */ /* 0x000fe400078ef803 */
[----:B------:R-:W-:Y:S02]  /*27b0*/  ISETP.LT.U32.AND P0, PT, R68, 0x80, P0 ;  /* 0x000000804400780c */ /* 0x000fe40000701070 */
[----:B------:R-:W-:Y:S02]  /*27c0*/  LOP3.LUT R2, R5, R2, RZ, 0xfc, !PT ;  /* 0x0000000205027212 */ /* 0x000fe400078efcff */
[----:B----4-:R-:W-:Y:S01]  /*27d0*/  LDTM.16dp32bit_t0_t15.x64 R4, tmem[UR4] ;  /* 0x00000004000479ee */ /* 0x010fe20008b00000 */
[----:B------:R-:W3:Y:S01]  /*27e0*/  LDTM.16dp32bit_t16_t31.x64 R4, tmem[UR4+0x40] ;  /* 0x00004004000479ee */ /* 0x000ee20008b20000 */
[----:B------:R-:W-:Y:S01]  /*27f0*/  NOP ;  /* 0x0000000000007918 */ /* 0x000fe20000000000 */
[C---:B------:R-:W-:Y:S01]  /*2800*/  LOP3.LUT R0, R2.reuse, 0x10, RZ, 0x3c, !PT ;  /* 0x0000001002007812 */ /* 0x040fe200078e3cff */
[----:B------:R-:W-:Y:S01]  /*2810*/  ULEA UR4, UR5, UR8, 0xd ;  /* 0x0000000805047291 */ /* 0x000fe2000f8e68ff */
[----:B------:R-:W-:Y:S01]  /*2820*/  LOP3.LUT R3, R2, 0x20, RZ, 0x3c, !PT ;  /* 0x0000002002037812 */ /* 0x000fe200078e3cff */
[----:B------:R-:W-:-:S03]  /*2830*/  ULEA UR5, UR5, UR9, 0x6 ;  /* 0x0000000905057291 */ /* 0x000fc6000f8e30ff */
[----:B---3--:R-:W-:Y:S01]  /*2840*/  VOTEU.ANY UP1, P0 ;  /* 0x0000000000ff7886 */ /* 0x008fe20000020100 */
[----:B------:R-:W-:Y:S01]  /*2850*/  VOTEU.ANY UP0, P0 ;  /* 0x0000000000ff7886 */ /* 0x000fe20000000100 */
[----:B------:R-:W-:Y:S02]  /*2860*/  F2FP.BF16.F32.PACK_AB R4, R5, R4 ;  /* 0x000000040504723e */ /* 0x000fe400000010ff */
[----:B------:R-:W-:Y:S02]  /*2870*/  F2FP.BF16.F32.PACK_AB R5, R7, R6 ;  /* 0x000000060705723e */ /* 0x000fe400000010ff */
[----:B------:R-:W-:Y:S02]  /*2880*/  F2FP.BF16.F32.PACK_AB R12, R13, R12 ;  /* 0x0000000c0d0c723e */ /* 0x000fe400000010ff */
[----:B------:R-:W-:Y:S02]  /*2890*/  F2FP.BF16.F32.PACK_AB R6, R9, R8 ;  /* 0x000000080906723e */ /* 0x000fe400000010ff */
[----:B------:R-:W-:-:S02]  /*28a0*/  F2FP.BF16.F32.PACK_AB R7, R11, R10 ;  /* 0x0000000a0b07723e */ /* 0x000fc400000010ff */
[----:B------:R-:W-:Y:S02]  /*28b0*/  F2FP.BF16.F32.PACK_AB R13, R15, R14 ;  /* 0x0000000e0f0d723e */ /* 0x000fe400000010ff */
[----:B------:R-:W-:Y:S01]  /*28c0*/  F2FP.BF16.F32.PACK_AB R20, R21, R20 ;  /* 0x000000141514723e */ /* 0x000fe200000010ff */
[----:B--2---:R2:W-:Y:S01]  /*28d0*/  STS.128 [R2+UR8], R4 ;  /* 0x0000000402007988 */ /* 0x0045e20008000c08 */
[----:B------:R-:W-:Y:S02]  /*28e0*/  F2FP.BF16.F32.PACK_AB R14, R17, R16 ;  /* 0x00000010110e723e */ /* 0x000fe400000010ff */
[----:B------:R-:W-:Y:S02]  /*28f0*/  F2FP.BF16.F32.PACK_AB R15, R19, R18 ;  /* 0x00000012130f723e */ /* 0x000fe400000010ff */
[----:B------:R-:W-:Y:S02]  /*2900*/  F2FP.BF16.F32.PACK_AB R21, R23, R22 ;  /* 0x000000161715723e */ /* 0x000fe400000010ff */
[----:B------:R-:W-:Y:S01]  /*2910*/  F2FP.BF16.F32.PACK_AB R28, R29, R28 ;  /* 0x0000001c1d1c723e */ /* 0x000fe200000010ff */
[----:B------:R2:W-:Y:S01]  /*2920*/  STS.128 [R0+UR8], R12 ;  /* 0x0000000c00007988 */ /* 0x0005e20008000c08 */
[----:B------:R-:W-:-:S02]  /*2930*/  F2FP.BF16.F32.PACK_AB R22, R25, R24 ;  /* 0x000000181916723e */ /* 0x000fc400000010ff */
[----:B------:R-:W-:Y:S02]  /*2940*/  F2FP.BF16.F32.PACK_AB R23, R27, R26 ;  /* 0x0000001a1b17723e */ /* 0x000fe400000010ff */
[----:B------:R-:W-:Y:S02]  /*2950*/  F2FP.BF16.F32.PACK_AB R29, R31, R30 ;  /* 0x0000001e1f1d723e */ /* 0x000fe400000010ff */
[----:B------:R-:W-:Y:S01]  /*2960*/  F2FP.BF16.F32.PACK_AB R36, R37, R36 ;  /* 0x000000242524723e */ /* 0x000fe200000010ff */
[----:B------:R2:W-:Y:S01]  /*2970*/  STS.128 [R3+UR8], R20 ;  /* 0x0000001403007988 */ /* 0x0005e20008000c08 */
[----:B------:R-:W-:Y:S02]  /*2980*/  F2FP.BF16.F32.PACK_AB R30, R33, R32 ;  /* 0x00000020211e723e */ /* 0x000fe400000010ff */
[----:B------:R-:W-:Y:S02]  /*2990*/  F2FP.BF16.F32.PACK_AB R31, R35, R34 ;  /* 0x00000022231f723e */ /* 0x000fe400000010ff */
[----:B------:R-:W-:-:S02]  /*29a0*/  F2FP.BF16.F32.PACK_AB R37, R39, R38 ;  /* 0x000000262725723e */ /* 0x000fc400000010ff */
[----:B------:R-:W-:Y:S02]  /*29b0*/  F2FP.BF16.F32.PACK_AB R44, R45, R44 ;  /* 0x0000002c2d2c723e */ /* 0x000fe400000010ff */
[----:B------:R-:W-:Y:S02]  /*29c0*/  LOP3.LUT R8, R2, 0x30, RZ, 0x3c, !PT ;  /* 0x0000003002087812 */ /* 0x000fe400078e3cff */
[----:B------:R-:W-:Y:S02]  /*29d0*/  F2FP.BF16.F32.PACK_AB R38, R41, R40 ;  /* 0x000000282926723e */ /* 0x000fe400000010ff */
[----:B------:R-:W-:Y:S01]  /*29e0*/  F2FP.BF16.F32.PACK_AB R39, R43, R42 ;  /* 0x0000002a2b27723e */ /* 0x000fe200000010ff */
[----:B------:R2:W-:Y:S01]  /*29f0*/  STS.128 [R8+UR8], R28 ;  /* 0x0000001c08007988 */ /* 0x0005e20008000c08 */
[----:B------:R-:W-:Y:S02]  /*2a00*/  F2FP.BF16.F32.PACK_AB R45, R47, R46 ;  /* 0x0000002e2f2d723e */ /* 0x000fe400000010ff */
[----:B------:R-:W-:-:S02]  /*2a10*/  F2FP.BF16.F32.PACK_AB R52, R53, R52 ;  /* 0x000000343534723e */ /* 0x000fc400000010ff */
[C---:B------:R-:W-:Y:S02]  /*2a20*/  LOP3.LUT R9, R2.reuse, 0x40, RZ, 0x3c, !PT ;  /* 0x0000004002097812 */ /* 0x040fe400078e3cff */
[----:B------:R-:W-:Y:S02]  /*2a30*/  F2FP.BF16.F32.PACK_AB R46, R49, R48 ;  /* 0x00000030312e723e */ /* 0x000fe400000010ff */
[----:B------:R-:W-:Y:S01]  /*2a40*/  F2FP.BF16.F32.PACK_AB R47, R51, R50 ;  /* 0x00000032332f723e */ /* 0x000fe200000010ff */
[----:B------:R2:W-:Y:S01]  /*2a50*/  STS.128 [R9+UR8], R36 ;  /* 0x0000002409007988 */ /* 0x0005e20008000c08 */
[----:B------:R-:W-:Y:S02]  /*2a60*/  F2FP.BF16.F32.PACK_AB R53, R55, R54 ;  /* 0x000000363735723e */ /* 0x000fe400000010ff */
[----:B------:R-:W-:Y:S02]  /*2a70*/  F2FP.BF16.F32.PACK_AB R60, R61, R60 ;  /* 0x0000003c3d3c723e */ /* 0x000fe400000010ff */
[----:B------:R-:W-:-:S02]  /*2a80*/  LOP3.LUT R10, R2, 0x50, RZ, 0x3c, !PT ;  /* 0x00000050020a7812 */ /* 0x000fc400078e3cff */
[----:B------:R-:W-:Y:S02]  /*2a90*/  F2FP.BF16.F32.PACK_AB R54, R57, R56 ;  /* 0x000000383936723e */ /* 0x000fe400000010ff */
[----:B------:R-:W-:Y:S01]  /*2aa0*/  F2FP.BF16.F32.PACK_AB R55, R59, R58 ;  /* 0x0000003a3b37723e */ /* 0x000fe200000010ff */
[----:B------:R2:W-:Y:S01]  /*2ab0*/  STS.128 [R10+UR8], R44 ;  /* 0x0000002c0a007988 */ /* 0x0005e20008000c08 */
[----:B------:R-:W-:Y:S02]  /*2ac0*/  F2FP.BF16.F32.PACK_AB R61, R63, R62 ;  /* 0x0000003e3f3d723e */ /* 0x000fe400000010ff */
[C---:B------:R-:W-:Y:S02]  /*2ad0*/  LOP3.LUT R11, R2.reuse, 0x60, RZ, 0x3c, !PT ;  /* 0x00000060020b7812 */ /* 0x040fe400078e3cff */
[----:B------:R-:W-:Y:S02]  /*2ae0*/  F2FP.BF16.F32.PACK_AB R62, R65, R64 ;  /* 0x00000040413e723e */ /* 0x000fe400000010ff */
[----:B------:R-:W-:Y:S01]  /*2af0*/  F2FP.BF16.F32.PACK_AB R63, R67, R66 ;  /* 0x00000042433f723e */ /* 0x000fe200000010ff */
[----:B------:R2:W-:Y:S01]  /*2b00*/  STS.128 [R11+UR8], R52 ;  /* 0x000000340b007988 */ /* 0x0005e20008000c08 */
[----:B------:R-:W-:-:S05]  /*2b10*/  LOP3.LUT R16, R2, 0x70, RZ, 0x3c, !PT ;  /* 0x0000007002107812 */ /* 0x000fca00078e3cff */
[----:B------:R2:W-:Y:S01]  /*2b20*/  STS.128 [R16+UR8], R60 ;  /* 0x0000003c10007988 */ /* 0x0005e20008000c08 */
[----:B------:R3:W-:Y:S06]  /*2b30*/  MEMBAR.ALL.CTA ;  /* 0x0000000000007992 */ /* 0x0007ec0000008000 */
[----:B---3--:R-:W3:Y:S02]  /*2b40*/  FENCE.VIEW.ASYNC.S ;  /* 0x00000000000073c6 */ /* 0x008ee40000000000 */
[----:B---3--:R-:W-:Y:S06]  /*2b50*/  BAR.SYNC.DEFER_BLOCKING 0x0 ;  /* 0x0000000000007b1d */ /* 0x008fec0000010000 */
[----:B------:R2:W-:Y:S01]  /*2b60*/  @UP1 UTMASTG.2D [UR4], [UR10] ;  /* 0x000000040a0013b5 */ /* 0x0005e20008008000 */
[----:B------:R0:W-:Y:S01]  /*2b70*/  UTMACMDFLUSH ;  /* 0x00000000000079b7 */ /* 0x0001e20000000000 */
[----:B------:R-:W-:-:S04]  /*2b80*/  DEPBAR.LE SB0, 0x0 ;  /* 0x000080000000791a */ /* 0x000fc80000000000 */
[----:B------:R-:W-:Y:S08]  /*2b90*/  BAR.SYNC.DEFER_BLOCKING 0x0 ;  /* 0x0000000000007b1d */ /* 0x000ff00000010000 */
[----:B------:R-:W-:Y:S06]  /*2ba0*/  BAR.SYNC.DEFER_BLOCKING 0x0 ;  /* 0x0000000000007b1d */ /* 0x000fec0000010000 */
[----:B--2---:R-:W-:Y:S05]  /*2bb0*/  @P2 BRA `(.L_x_75) ;  /* 0x0000000000a02947 */ /* 0x004fea0003800000 */
[----:B------:R-:W2:Y:S01]  /*2bc0*/  S2UR UR5, SR_CgaCtaId ;  /* 0x00000000000579c3 */ /* 0x000ea20000008800 */
[----:B------:R-:W-:Y:S01]  /*2bd0*/  NOP ;  /* 0x0000000000007918 */ /* 0x000fe20000000000 */
[----:B------:R-:W-:Y:S01]  /*2be0*/  UMOV UR4, 0x50 ;  /* 0x0000005000047882 */ /* 0x000fe20000000000 */
[----:B------:R-:W-:Y:S02]  /*2bf0*/  IMAD.U32 R0, RZ, RZ, UR24 ;  /* 0x00000018ff007e24 */ /* 0x000fe4000f8e00ff */
[----:B------:R-:W-:Y:S02]  /*2c00*/  IMAD.MOV.U32 R3, RZ, RZ, 0xff ;  /* 0x000000ffff037424 */ /* 0x000fe400078e00ff */
[----:B------:R-:W-:Y:S01]  /*2c10*/  IMAD.MOV.U32 R7, RZ, RZ, 0x1 ;  /* 0x00000001ff077424 */ /* 0x000fe200078e00ff */
[----:B------:R-:W-:-:S04]  /*2c20*/  LOP3.LUT R0, R0, 0xffff, RZ, 0xc0, !PT ;  /* 0x0000ffff00007812 */ /* 0x000fc800078ec0ff */
[----:B------:R-:W-:-:S05]  /*2c30*/  SHF.R.U32.HI R0, RZ, 0x5, R0 ;  /* 0x00000005ff007819 */ /* 0x000fca0000011600 */
[----:B------:R-:W-:Y:S01]  /*2c40*/  VIADD R2, R0, 0x10 ;  /* 0x0000001000027836 */ /* 0x000fe20000000000 */
[----:B------:R-:W-:Y:S01]  /*2c50*/  SHF.L.U32 R0, R3, R0, RZ ;  /* 0x0000000003007219 */ /* 0x000fe200000006ff */
[----:B--2---:R-:W-:-:S03]  /*2c60*/  ULEA UR6, UR5, UR4, 0x18 ;  /* 0x0000000405067291 */ /* 0x004fc6000f8ec0ff */
[----:B------:R-:W-:-:S04]  /*2c70*/  SHF.L.U32 R3, R7, R2, RZ ;  /* 0x0000000207037219 */ /* 0x000fc800000006ff */
[----:B------:R-:W-:Y:S02]  /*2c80*/  LOP3.LUT R0, R3, R0, RZ, 0xfc, !PT ;  /* 0x0000000003007212 */ /* 0x000fe400078efcff */
[----:B------:R-:W2:Y:S02]  /*2c90*/  LDS R5, [UR6] ;  /* 0x00000006ff057984 */ /* 0x000ea40008000800 */
[C---:B------:R-:W-:Y:S02]  /*2ca0*/  LOP3.LUT R2, R0.reuse, 0xffff, RZ, 0xc0, !PT ;  /* 0x0000ffff00027812 */ /* 0x040fe400078ec0ff */
[----:B--2---:R-:W-:-:S04]  /*2cb0*/  LOP3.LUT R3, R0, 0xffff, R5, 0x80, !PT ;  /* 0x0000ffff00037812 */ /* 0x004fc800078e8005 */
[----:B------:R-:W-:-:S13]  /*2cc0*/  ISETP.NE.AND P0, PT, R3, R2, PT ;  /* 0x000000020300720c */ /* 0x000fda0003f05270 */
[----:B------:R-:W-:Y:S05]  /*2cd0*/  @P0 BRA `(.L_x_76) ;  /* 0x0000000000500947 */ /* 0x000fea0003800000 */
[----:B------:R-:W-:Y:S02]  /*2ce0*/  SHF.R.U32.HI R5, RZ, 0x10, R5 ;  /* 0x00000010ff057819 */ /* 0x000fe40000011605 */
[----:B------:R-:W-:-:S04]  /*2cf0*/  SHF.R.U32.HI R2, RZ, 0x10, R0 ;  /* 0x00000010ff027819 */ /* 0x000fc80000011600 */
[----:B------:R-:W-:-:S04]  /*2d00*/  LOP3.LUT R5, R5, R2, RZ, 0xc0, !PT ;  /* 0x0000000205057212 */ /* 0x000fc800078ec0ff */
[----:B------:R-:W-:-:S13]  /*2d10*/  ISETP.NE.AND P0, PT, R5, R2, PT ;  /* 0x000000020500720c */ /* 0x000fda0003f05270 */
[----:B------:R-:W-:Y:S05]  /*2d20*/  @P0 BRA `(.L_x_77) ;  /* 0x0000000000300947 */ /* 0x000fea0003800000 */
[----:B------:R-:W-:Y:S01]  /*2d30*/  R2UR UR4, R0 ;  /* 0x00000000000472ca */ /* 0x000fe200000e0000 */
[----:B------:R-:W-:Y:S01]  /*2d40*/  VOTEU.ANY UR5, UPT, PT ;  /* 0x0000000000057886 */ /* 0x000fe200038e0100 */
[----:B------:R-:W2:Y:S01]  /*2d50*/  S2R R0, SR_LANEID ;  /* 0x0000000000007919 */ /* 0x000ea20000000000 */
[----:B------:R-:W-:-:S10]  /*2d60*/  UFLO.U32 UR5, UR5 ;  /* 0x00000005000572bd */ /* 0x000fd400080e0000 */
[----:B------:R-:W-:-:S06]  /*2d70*/  ULOP3.LUT UR4, URZ, UR4, URZ, 0x33, !UPT ;  /* 0x00000004ff047292 */ /* 0x000fcc000f8e33ff */
[----:B------:R-:W-:-:S04]  /*2d80*/  IMAD.U32 R2, RZ, RZ, UR4 ;  /* 0x00000004ff027e24 */ /* 0x000fc8000f8e00ff */
[----:B------:R-:W3:Y:S02]  /*2d90*/  REDUX UR7, R2 ;  /* 0x00000000020773c4 */ /* 0x000ee40000000000 */
[----:B------:R4:W-:Y:S01]  /*2da0*/  UTCATOMSWS.AND URZ, UR4 ;  /* 0x0000000400ff79e3 */ /* 0x0009e20008000000 */
[----:B--2---:R-:W-:Y:S01]  /*2db0*/  ISETP.EQ.U32.AND P0, PT, R0, UR5, PT ;  /* 0x0000000500007c0c */ /* 0x004fe2000bf02070 */
[----:B---3--:R-:W-:-:S12]  /*2dc0*/  IMAD.U32 R0, RZ, RZ, UR7 ;  /* 0x00000007ff007e24 */ /* 0x008fd8000f8e00ff */
[----:B------:R4:W-:Y:S01]  /*2dd0*/  @P0 ATOMS.AND RZ, [UR6], R0 ;  /* 0x00000000ffff098c */ /* 0x0009e2000a800006 */
[----:B------:R-:W-:Y:S05]  /*2de0*/  BRA `(.L_x_75) ;  /* 0x0000000000147947 */ /* 0x000fea0003800000 */
.L_x_77:
[----:B------:R-:W-:-:S07]  /*2df0*/  MOV R2, 0x2e10 ;  /* 0x00002e1000027802 */ /* 0x000fce0000000f00 */
[----:B-1----:R-:W-:Y:S05]  /*2e00*/  CALL.REL.NOINC `($__internal_0_$__cuda_sm10x_tcgen05_guardrail_trap_col_being_dealloced_not_returned_by_alloc) ;  /* 0x0000000000447944 */ /* 0x002fea0003c00000 */
[----:B------:R-:W-:Y:S05]  /*2e10*/  BRA `(.L_x_75) ;  /* 0x0000000000087947 */ /* 0x000fea0003800000 */
.L_x_76:
[----:B------:R-:W-:-:S07]  /*2e20*/  MOV R2, 0x2e40 ;  /* 0x00002e4000027802 */ /* 0x000fce0000000f00 */
[----:B-1----:R-:W-:Y:S05]  /*2e30*/  CALL.REL.NOINC `($__internal_2_$__cuda_sm10x_tcgen05_guardrail_trap_unallocated_columns_being_dealloced) ;  /* 0x0000000000507944 */ /* 0x002fea0003c00000 */
.L_x_75:
[----:B------:R-:W-:Y:S01]  /*2e40*/  NOP ;  /* 0x0000000000007918 */ /* 0x000fe20000000000 */
[----:B----4-:R-:W-:Y:S05]  /*2e50*/  EXIT ;  /* 0x000000000000794d */ /* 0x010fea0003800000 */
.L_x_60:
[----:B------:R-:W2:Y:S02]  /*2e60*/  SYNCS.PHASECHK.TRANS64.TRYWAIT P0, [UR8+0x28000], RZ ;  /* 0x028000ffff0075a7 */ /* 0x000ea40008001108 */
[----:B--2---:R-:W-:Y:S05]  /*2e70*/  @!P0 BRA `(.L_x_60) ;  /* 0xfffffffc00f88947 */ /* 0x004fea000383ffff */
[----:B------:R-:W-:Y:S05]  /*2e80*/  BRA `(.L_x_78) ;  /* 0xffffffec00947947 */ /* 0x000fea000383ffff */
.L_x_62:
[----:B------:R-:W2:Y:S02]  /*2e90*/  SYNCS.PHASECHK.TRANS64.TRYWAIT P1, [UR8+0x28020], RZ ;  /* 0x028020ffff0075a7 */ /* 0x000ea40008021108 */
[----:B--2---:R-:W-:Y:S05]  /*2ea0*/  @!P1 BRA `(.L_x_62) ;  /* 0xfffffffc00f89947 */ /* 0x004fea000383ffff */
[----:B------:R-:W-:Y:S05]  /*2eb0*/  BRA `(.L_x_79) ;  /* 0xfffffff000347947 */ /* 0x000fea000383ffff */
.L_x_63:
[----:B------:R-:W3:Y:S02]  /*2ec0*/  SYNCS.PHASECHK.TRANS64.TRYWAIT P0, [UR17+0x28000], R3 ;  /* 0x02800003ff0075a7 */ /* 0x000ee40008001111 */
[----:B---3--:R-:W-:Y:S05]  /*2ed0*/  @!P0 BRA `(.L_x_63) ;  /* 0xfffffffc00f88947 */ /* 0x008fea000383ffff */
[----:B------:R-:W-:Y:S05]  /*2ee0*/  BRA `(.L_x_80) ;  /* 0xfffffff000bc7947 */ /* 0x000fea000383ffff */
.L_x_65:
[----:B------:R-:W3:Y:S02]  /*2ef0*/  SYNCS.PHASECHK.TRANS64.TRYWAIT P0, [UR17+0x28020], R3 ;  /* 0x02802003ff0075a7 */ /* 0x000ee40008001111 */
[----:B---3--:R-:W-:Y:S05]  /*2f00*/  @!P0 BRA `(.L_x_65) ;  /* 0xfffffffc00f88947 */ /* 0x008fea000383ffff */
[----:B------:R-:W-:Y:S05]  /*2f10*/  BRA `(.L_x_81) ;  /* 0xfffffff400687947 */ /* 0x000fea000383ffff */
        .weak           $__internal_0_$__cuda_sm10x_tcgen05_guardrail_trap_col_being_dealloced_not_returned_by_alloc
        .type           $__internal_0_$__cuda_sm10x_tcgen05_guardrail_trap_col_being_dealloced_not_returned_by_alloc,@function
        .size           $__internal_0_$__cuda_sm10x_tcgen05_guardrail_trap_col_being_dealloced_not_returned_by_alloc,($__internal_1_$__cuda_sm10x_tcgen05_guardrail_trap_phase_invalid_during_alloc - $__internal_0_$__cuda_sm10x_tcgen05_guardrail_trap_col_being_dealloced_not_returned_by_alloc)
$__internal_0_$__cuda_sm10x_tcgen05_guardrail_trap_col_being_dealloced_not_returned_by_alloc:
[----:B------:R-:W-:Y:S05]  /*2f20*/  BPT.TRAP 0x1 ;  /* 0x000000040000795c */ /* 0x000fea0000300000 */
[----:B------:R-:W-:-:S04]  /*2f30*/  IMAD.MOV.U32 R3, RZ, RZ, 0x0 ;  /* 0x00000000ff037424 */ /* 0x000fc800078e00ff */
[----:B------:R-:W-:Y:S05]  /*2f40*/  RET.REL.NODEC R2 `(gluon_tcgen05) ;  /* 0xffffffd0022c7950 */ /* 0x000fea0003c3ffff */
        .weak           $__internal_1_$__cuda_sm10x_tcgen05_guardrail_trap_phase_invalid_during_alloc
        .type           $__internal_1_$__cuda_sm10x_tcgen05_guardrail_trap_phase_invalid_during_alloc,@function
        .size           $__internal_1_$__cuda_sm10x_tcgen05_guardrail_trap_phase_invalid_during_alloc,($__internal_2_$__cuda_sm10x_tcgen05_guardrail_trap_unallocated_columns_being_dealloced - $__internal_1_$__cuda_sm10x_tcgen05_guardrail_trap_phase_invalid_during_alloc)
$__internal_1_$__cuda_sm10x_tcgen05_guardrail_trap_phase_invalid_during_alloc:
[----:B------:R-:W-:Y:S05]  /*2f50*/  BPT.TRAP 0x1 ;  /* 0x000000040000795c */ /* 0x000fea0000300000 */
[----:B------:R-:W-:-:S04]  /*2f60*/  IMAD.MOV.U32 R3, RZ, RZ, 0x0 ;  /* 0x00000000ff037424 */ /* 0x000fc800078e00ff */
[----:B------:R-:W-:Y:S05]  /*2f70*/  RET.REL.NODEC R2 `(gluon_tcgen05) ;  /* 0xffffffd002207950 */ /* 0x000fea0003c3ffff */
        .weak           $__internal_2_$__cuda_sm10x_tcgen05_guardrail_trap_unallocated_columns_being_dealloced
        .type           $__internal_2_$__cuda_sm10x_tcgen05_guardrail_trap_unallocated_columns_being_dealloced,@function
        .size           $__internal_2_$__cuda_sm10x_tcgen05_guardrail_trap_unallocated_columns_being_dealloced,(.L_x_85 - $__internal_2_$__cuda_sm10x_tcgen05_guardrail_trap_unallocated_columns_being_dealloced)
$__internal_2_$__cuda_sm10x_tcgen05_guardrail_trap_unallocated_columns_being_dealloced:
[----:B------:R-:W-:Y:S05]  /*2f80*/  BPT.TRAP 0x1 ;  /* 0x000000040000795c */ /* 0x000fea0000300000 */
[----:B------:R-:W-:-:S04]  /*2f90*/  IMAD.MOV.U32 R3, RZ, RZ, 0x0 ;  /* 0x00000000ff037424 */ /* 0x000fc800078e00ff */
[----:B------:R-:W-:Y:S05]  /*2fa0*/  RET.REL.NODEC R2 `(gluon_tcgen05) ;  /* 0xffffffd002147950 */ /* 0x000fea0003c3ffff */
.L_x_82:
[----:B------:R-:W-:-:S00]  /*2fb0*/  BRA `(.L_x_82) ;  /* 0xfffffffc00fc7947 */ /* 0x000fc0000383ffff */
[----:B------:R-:W-:-:S00]  /*2fc0*/  NOP ;  /* 0x0000000000007918 */ /* 0x000fc00000000000 */
        /* <DEDUP_REMOVED lines=11> */
.L_x_85:


//--------------------- .nv.shared.gluon_tcgen05  --------------------------
	.section	.nv.shared.gluon_tcgen05,"aw",@nobits
	.sectionflags	@""
	.align	16
	.zero		1024


//--------------------- .nv.shared.reserved.0     --------------------------
	.section	.nv.shared.reserved.0,"aw",@nobits
	.align	8
	.weak		__nv_reservedSMEM_offset_0_alias
	.size		__nv_reservedSMEM_offset_0_alias, 0, 64
	.other		__nv_reservedSMEM_offset_0_alias,@"STO_CUDA_RESERVED_SHARED STV_DEFAULT"
__nv_reservedSMEM_offset_0_alias:
	.zero		0
.nv.shared.reserved.0:
	.zero		64
	.weak		__nv_reservedSMEM_allocation_phase
	.type		__nv_reservedSMEM_allocation_phase,@object
	.size		__nv_reservedSMEM_allocation_phase,(.L_0 - __nv_reservedSMEM_allocation_phase)
__nv_reservedSMEM_allocation_phase:
	.zero		1
.L_0:
	.zero		7
	.weak		__nv_reservedSMEM_devtool_atexit_pc
	.type		__nv_reservedSMEM_devtool_atexit_pc,@object
	.size		__nv_reservedSMEM_devtool_atexit_pc,(__nv_reservedSMEM_allocation_mask - __nv_reservedSMEM_devtool_atexit_pc)
__nv_reservedSMEM_devtool_atexit_pc:
	.zero		8
	.weak		__nv_reservedSMEM_allocation_mask
	.type		__nv_reservedSMEM_allocation_mask,@object
	.size		__nv_reservedSMEM_allocation_mask,(.L_2 - __nv_reservedSMEM_allocation_mask)
__nv_reservedSMEM_allocation_mask:
	.zero		4
.L_2:


//--------------------- .nv.constant0.gluon_tcgen05 --------------------------
	.section	.nv.constant0.gluon_tcgen05,"a",@progbits
	.sectionflags	@""
	.align	4
.nv.constant0.gluon_tcgen05:
	.zero		976


//--------------------- SYMBOLS --------------------------

	.type		.nv.reservedSmem.offset0,@object
	.size		.nv.reservedSmem.offset0,0x4
	.type		.nv.reservedSmem.cap,@object
	.size		.nv.reservedSmem.cap,0x4
